	.target	sm_90a

	.elftype	@"ET_EXEC"


//--------------------- .note.nv.tkinfo           --------------------------
	.section	.note.nv.tkinfo,"",@"SHT_NOTE"
	.sectionflags	@"SHF_NOTE_NV_TKINFO"
	.tkinfo
        /*0018*/ 	.word	0x00000002
        /*0030*/ 	.string	""
        /*0030*/ 	.string	"ptxas"
        /*0030*/ 	.string	"Cuda compilation tools, release 13.0, V13.0.88"
        /*0030*/ 	.string	"Build cuda_13.0.r13.0/compiler.36424714_0"
        /*0030*/ 	.string	"-v  -suppress-debug-info  -lineinfo  -arch sm_90a "



//--------------------- .note.nv.cuinfo           --------------------------
	.section	.note.nv.cuinfo,"",@"SHT_NOTE"
	.sectionflags	@"SHF_NOTE_NV_CUINFO"
        /*0018*/ 	.short	0x0002
        /*001a*/ 	.short	0x005a
        /*001c*/ 	.short	0x0082
	.zero		2


//--------------------- .nv.info                  --------------------------
	.section	.nv.info,"",@"SHT_CUDA_INFO"
	.align	4


	//----- nvinfo : EIATTR_REGCOUNT
	.align		4
        /*0000*/ 	.byte	0x04, 0x2f
        /*0002*/ 	.short	(.L_1 - .L_0)
	.align		4
.L_0:
        /*0004*/ 	.word	index@(gluon_wgmma)
        /*0008*/ 	.word	0x0000005a


	//----- nvinfo : EIATTR_FRAME_SIZE
	.align		4
.L_1:
        /*000c*/ 	.byte	0x04, 0x11
        /*000e*/ 	.short	(.L_3 - .L_2)
	.align		4
.L_2:
        /*0010*/ 	.word	index@(gluon_wgmma)
        /*0014*/ 	.word	0x00000000


	//----- nvinfo : EIATTR_MIN_STACK_SIZE
	.align		4
.L_3:
        /*0018*/ 	.byte	0x04, 0x12
        /*001a*/ 	.short	(.L_5 - .L_4)
	.align		4
.L_4:
        /*001c*/ 	.word	index@(gluon_wgmma)
        /*0020*/ 	.word	0x00000000
.L_5:


//--------------------- .nv.compat                --------------------------
	.section	.nv.compat,"",@"SHT_CUDA_COMPAT_INFO"
	.align	4
        /*0000*/ 	.byte	0x02, 0x09, 0x01, 0x00, 0x02, 0x02, 0x04, 0x00, 0x02, 0x05, 0x05, 0x00, 0x03, 0x07, 0x01, 0x01
        /*0010*/ 	.byte	0x02, 0x03, 0x03, 0x00, 0x02, 0x06, 0x01, 0x00, 0x04, 0x0b, 0x08, 0x00, 0x00, 0x00, 0x00, 0x00
        /*0020*/ 	.byte	0x00, 0x00, 0x00, 0x00


//--------------------- .nv.info.gluon_wgmma      --------------------------
	.section	.nv.info.gluon_wgmma,"",@"SHT_CUDA_INFO"
	.sectionflags	@""
	.align	4


	//----- nvinfo : EIATTR_CUDA_API_VERSION
	.align		4
        /*0000*/ 	.byte	0x04, 0x37
        /*0002*/ 	.short	(.L_7 - .L_6)
.L_6:
        /*0004*/ 	.word	0x00000082


	//----- nvinfo : EIATTR_KPARAM_INFO
	.align		4
.L_7:
        /*0008*/ 	.byte	0x04, 0x17
        /*000a*/ 	.short	(.L_9 - .L_8)
.L_8:
        /*000c*/ 	.word	0x00000000
        /*0010*/ 	.short	0x000a
        /*0012*/ 	.short	0x0048
        /*0014*/ 	.byte	0x00, 0xf4, 0x21, 0x00


	//----- nvinfo : EIATTR_KPARAM_INFO
	.align		4
.L_9:
        /*0018*/ 	.byte	0x04, 0x17
        /*001a*/ 	.short	(.L_11 - .L_10)
.L_10:
        /*001c*/ 	.word	0x00000000
        /*0020*/ 	.short	0x0009
        /*0022*/ 	.short	0x0040
        /*0024*/ 	.byte	0x00, 0xf4, 0x21, 0x00


	//----- nvinfo : EIATTR_KPARAM_INFO
	.align		4
.L_11:
        /*0028*/ 	.byte	0x04, 0x17
        /*002a*/ 	.short	(.L_13 - .L_12)
.L_12:
        /*002c*/ 	.word	0x00000000
        /*0030*/ 	.short	0x0008
        /*0032*/ 	.short	0x0038
        /*0034*/ 	.byte	0x00, 0xf0, 0x21, 0x00


	//----- nvinfo : EIATTR_KPARAM_INFO
	.align		4
.L_13:
        /*0038*/ 	.byte	0x04, 0x17
        /*003a*/ 	.short	(.L_15 - .L_14)
.L_14:
        /*003c*/ 	.word	0x00000000
        /*0040*/ 	.short	0x0007
        /*0042*/ 	.short	0x0030
        /*0044*/ 	.byte	0x00, 0xf0, 0x21, 0x00


	//----- nvinfo : EIATTR_KPARAM_INFO
	.align		4
.L_15:
        /*0048*/ 	.byte	0x04, 0x17
        /*004a*/ 	.short	(.L_17 - .L_16)
.L_16:
        /*004c*/ 	.word	0x00000000
        /*0050*/ 	.short	0x0006
        /*0052*/ 	.short	0x0028
        /*0054*/ 	.byte	0x00, 0xf0, 0x21, 0x00


	//----- nvinfo : EIATTR_KPARAM_INFO
	.align		4
.L_17:
        /*0058*/ 	.byte	0x04, 0x17
        /*005a*/ 	.short	(.L_19 - .L_18)
.L_18:
        /*005c*/ 	.word	0x00000000
        /*0060*/ 	.short	0x0005
        /*0062*/ 	.short	0x0020
        /*0064*/ 	.byte	0x00, 0xf0, 0x11, 0x00


	//----- nvinfo : EIATTR_KPARAM_INFO
	.align		4
.L_19:
        /*0068*/ 	.byte	0x04, 0x17
        /*006a*/ 	.short	(.L_21 - .L_20)
.L_20:
        /*006c*/ 	.word	0x00000000
        /*0070*/ 	.short	0x0004
        /*0072*/ 	.short	0x001c
        /*0074*/ 	.byte	0x00, 0xf0, 0x11, 0x00


	//----- nvinfo : EIATTR_KPARAM_INFO
	.align		4
.L_21:
        /*0078*/ 	.byte	0x04, 0x17
        /*007a*/ 	.short	(.L_23 - .L_22)
.L_22:
        /*007c*/ 	.word	0x00000000
        /*0080*/ 	.short	0x0003
        /*0082*/ 	.short	0x0018
        /*0084*/ 	.byte	0x00, 0xf0, 0x11, 0x00


	//----- nvinfo : EIATTR_KPARAM_INFO
	.align		4
.L_23:
        /*0088*/ 	.byte	0x04, 0x17
        /*008a*/ 	.short	(.L_25 - .L_24)
.L_24:
        /*008c*/ 	.word	0x00000000
        /*0090*/ 	.short	0x0002
        /*0092*/ 	.short	0x0010
        /*0094*/ 	.byte	0x00, 0xf4, 0x21, 0x00


	//----- nvinfo : EIATTR_KPARAM_INFO
	.align		4
.L_25:
        /*0098*/ 	.byte	0x04, 0x17
        /*009a*/ 	.short	(.L_27 - .L_26)
.L_26:
        /*009c*/ 	.word	0x00000000
        /*00a0*/ 	.short	0x0001
        /*00a2*/ 	.short	0x0008
        /*00a4*/ 	.byte	0x00, 0xf4, 0x21, 0x00


	//----- nvinfo : EIATTR_KPARAM_INFO
	.align		4
.L_27:
        /*00a8*/ 	.byte	0x04, 0x17
        /*00aa*/ 	.short	(.L_29 - .L_28)
.L_28:
        /*00ac*/ 	.word	0x00000000
        /*00b0*/ 	.short	0x0000
        /*00b2*/ 	.short	0x0000
        /*00b4*/ 	.byte	0x00, 0xf4, 0x21, 0x00


	//----- nvinfo : EIATTR_SPARSE_MMA_MASK
	.align		4
.L_29:
        /*00b8*/ 	.byte	0x03, 0x50
        /*00ba*/ 	.short	0x0000


	//----- nvinfo : EIATTR_MAXREG_COUNT
	.align		4
        /*00bc*/ 	.byte	0x03, 0x1b
        /*00be*/ 	.short	0x00ff


	//----- nvinfo : EIATTR_NUM_BARRIERS
	.align		4
        /*00c0*/ 	.byte	0x02, 0x4c
        /*00c2*/ 	.byte	0x01
	.zero		1


	//----- nvinfo : EIATTR_MERCURY_ISA_VERSION
	.align		4
        /*00c4*/ 	.byte	0x03, 0x5f
        /*00c6*/ 	.short	0x0101


	//----- nvinfo : EIATTR_INT_WARP_WIDE_INSTR_OFFSETS
	.align		4
        /*00c8*/ 	.byte	0x04, 0x31
        /*00ca*/ 	.short	(.L_31 - .L_30)


	//   ....[0]....
.L_30:
        /*00cc*/ 	.word	0x00001450


	//   ....[1]....
        /*00d0*/ 	.word	0x00001470


	//   ....[2]....
        /*00d4*/ 	.word	0x00001480


	//   ....[3]....
        /*00d8*/ 	.word	0x00001560


	//   ....[4]....
        /*00dc*/ 	.word	0x00001900


	//   ....[5]....
        /*00e0*/ 	.word	0x00001910


	//   ....[6]....
        /*00e4*/ 	.word	0x00001980


	//   ....[7]....
        /*00e8*/ 	.word	0x00001990


	//   ....[8]....
        /*00ec*/ 	.word	0x00001e50


	//   ....[9]....
        /*00f0*/ 	.word	0x00001e70


	//----- nvinfo : EIATTR_COOP_GROUP_MASK_REGIDS
	.align		4
.L_31:
        /*00f4*/ 	.byte	0x04, 0x29
        /*00f6*/ 	.short	(.L_33 - .L_32)


	//   ....[0]....
.L_32:
        /*00f8*/ 	.word	0xffffffff


	//   ....[1]....
        /*00fc*/ 	.word	0xffffffff


	//   ....[2]....
        /*0100*/ 	.word	0xffffffff


	//----- nvinfo : EIATTR_COOP_GROUP_INSTR_OFFSETS
	.align		4
.L_33:
        /*0104*/ 	.byte	0x04, 0x28
        /*0106*/ 	.short	(.L_35 - .L_34)


	//   ....[0]....
.L_34:
        /*0108*/ 	.word	0x00000150


	//   ....[1]....
        /*010c*/ 	.word	0x00000700


	//   ....[2]....
        /*0110*/ 	.word	0x00000cf0


	//----- nvinfo : EIATTR_MBARRIER_INSTR_OFFSETS
	.align		4
.L_35:
        /*0114*/ 	.byte	0x04, 0x39
        /*0116*/ 	.short	(.L_37 - .L_36)


	//   ....[0]....
.L_36:
        /*0118*/ 	.word	0x000015c0
        /*011c*/ 	.word	0x000000ff
        /*0120*/ 	.word	0x00012000
        /*0124*/ 	.short	0x0100
        /*0126*/ 	.byte	0x14
	.zero		1


	//   ....[1]....
        /*0128*/ 	.word	0x000015e0
        /*012c*/ 	.word	0x000000ff
        /*0130*/ 	.word	0x00012008
        /*0134*/ 	.short	0x0100
        /*0136*/ 	.byte	0x14
	.zero		1


	//   ....[2]....
        /*0138*/ 	.word	0x00001610
        /*013c*/ 	.word	0x000000ff
        /*0140*/ 	.word	0x00012010
        /*0144*/ 	.short	0x0100
        /*0146*/ 	.byte	0x14
	.zero		1


	//   ....[3]....
        /*0148*/ 	.word	0x00001a40
        /*014c*/ 	.word	0x000000ff
        /*0150*/ 	.word	0x00012000
        /*0154*/ 	.short	0x010a
        /*0156*/ 	.byte	0x12
	.zero		1


	//   ....[4]....
        /*0158*/ 	.word	0x00001d60
        /*015c*/ 	.word	0x000000ff
        /*0160*/ 	.word	0x00012000
        /*0164*/ 	.short	0x0108
        /*0166*/ 	.byte	0x14
	.zero		1


	//   ....[5]....
        /*0168*/ 	.word	0x00001ee0
        /*016c*/ 	.word	0x000000ff
        /*0170*/ 	.word	0x00012008
        /*0174*/ 	.short	0x0108
        /*0176*/ 	.byte	0x14
	.zero		1


	//   ....[6]....
        /*0178*/ 	.word	0x00001fd0
        /*017c*/ 	.word	0x000000ff
        /*0180*/ 	.word	0x00012010
        /*0184*/ 	.short	0x0108
        /*0186*/ 	.byte	0x14
	.zero		1


	//   ....[7]....
        /*0188*/ 	.word	0x00002160
        /*018c*/ 	.word	0x000000ff
        /*0190*/ 	.word	0x00012000
        /*0194*/ 	.short	0x010a
        /*0196*/ 	.byte	0x12
	.zero		1


	//----- nvinfo : EIATTR_NUM_MBARRIERS
	.align		4
.L_37:
        /*0198*/ 	.byte	0x03, 0x38
        /*019a*/ 	.short	0x0003


	//----- nvinfo : EIATTR_EXIT_INSTR_OFFSETS
	.align		4
        /*019c*/ 	.byte	0x04, 0x1c
        /*019e*/ 	.short	(.L_39 - .L_38)


	//   ....[0]....
.L_38:
        /*01a0*/ 	.word	0x00002150


	//----- nvinfo : EIATTR_REQNTID
	.align		4
.L_39:
        /*01a4*/ 	.byte	0x04, 0x10
        /*01a6*/ 	.short	(.L_41 - .L_40)
.L_40:
        /*01a8*/ 	.word	0x00000080
        /*01ac*/ 	.word	0x00000001
        /*01b0*/ 	.word	0x00000001


	//----- nvinfo : EIATTR_CRS_STACK_SIZE
	.align		4
.L_41:
        /*01b4*/ 	.byte	0x04, 0x1e
        /*01b6*/ 	.short	(.L_43 - .L_42)
.L_42:
        /*01b8*/ 	.word	0x00000000


	//----- nvinfo : EIATTR_CBANK_PARAM_SIZE
	.align		4
.L_43:
        /*01bc*/ 	.byte	0x03, 0x19
        /*01be*/ 	.short	0x0050


	//----- nvinfo : EIATTR_PARAM_CBANK
	.align		4
        /*01c0*/ 	.byte	0x04, 0x0a
        /*01c2*/ 	.short	(.L_45 - .L_44)
	.align		4
.L_44:
        /*01c4*/ 	.word	index@(.nv.constant0.gluon_wgmma)
        /*01c8*/ 	.short	0x0210
        /*01ca*/ 	.short	0x0050


	//----- nvinfo : EIATTR_SW_WAR
	.align		4
.L_45:
        /*01cc*/ 	.byte	0x04, 0x36
        /*01ce*/ 	.short	(.L_47 - .L_46)
.L_46:
        /*01d0*/ 	.word	0x00000008
.L_47:


//--------------------- .nv.callgraph             --------------------------
	.section	.nv.callgraph,"",@"SHT_CUDA_CALLGRAPH"
	.align	4
	.sectionentsize	8
	.align		4
        /*0000*/ 	.word	0x00000000
	.align		4
        /*0004*/ 	.word	0xffffffff
	.align		4
        /*0008*/ 	.word	0x00000000
	.align		4
        /*000c*/ 	.word	0xfffffffe
	.align		4
        /*0010*/ 	.word	0x00000000
	.align		4
        /*0014*/ 	.word	0xfffffffd
	.align		4
        /*0018*/ 	.word	0x00000000
	.align		4
        /*001c*/ 	.word	0xfffffffc


//--------------------- .text.gluon_wgmma         --------------------------
	.section	.text.gluon_wgmma,"ax",@progbits
	.align	128
        .global         gluon_wgmma
        .type           gluon_wgmma,@function
        .size           gluon_wgmma,(.L_x_52 - gluon_wgmma)
        .other          gluon_wgmma,@"STO_CUDA_ENTRY STV_DEFAULT"
gluon_wgmma:
.text.gluon_wgmma:
[----:B------:R-:W-:Y:S01]  /*0000*/  LDC R1, c[0x0][0x28] ;  /* 0x00000a00ff017b82 */ /* 0x000fe20000000800 */
[----:B------:R-:W1:Y:S07]  /*0010*/  S2R R0, SR_TID.X ;  /* 0x0000000000007919 */ /* 0x000e6e0000002100 */
[----:B------:R-:W2:Y:S01]  /*0020*/  S2UR UR4, SR_CgaCtaId ;  /* 0x00000000000479c3 */ /* 0x000ea20000008800 */
[----:B------:R-:W-:Y:S01]  /*0030*/  UMOV UR20, 0x400 ;  /* 0x0000040000147882 */ /* 0x000fe20000000000 */
[----:B------:R-:W-:Y:S01]  /*0040*/  ULDC UR6, c[0x0][0xc] ;  /* 0x0000030000067ab9 */ /* 0x000fe20000000800 */
[----:B------:R-:W-:Y:S01]  /*0050*/  ULDC.64 UR26, c[0x0][0x250] ;  /* 0x00009400001a7ab9 */ /* 0x000fe20000000a00 */
[----:B------:R-:W-:Y:S04]  /*0060*/  BSSY B0, `(.L_x_0) ;  /* 0x000001f000007945 */ /* 0x000fe80003800000 */
[----:B------:R-:W3:Y:S08]  /*0070*/  LDC R3, c[0x0][0x228] ;  /* 0x00008a00ff037b82 */ /* 0x000ef00000000800 */
[----:B------:R-:W4:Y:S08]  /*0080*/  LDC R12, c[0x0][0x230] ;  /* 0x00008c00ff0c7b82 */ /* 0x000f300000000800 */
[----:B------:R-:W-:Y:S01]  /*0090*/  S2UR UR21, SR_CTAID.Y ;  /* 0x00000000001579c3 */ /* 0x000fe20000002600 */
[----:B--2---:R-:W-:-:S03]  /*00a0*/  ULEA UR20, UR4, UR20, 0x18 ;  /* 0x0000001404147291 */ /* 0x004fc6000f8ec03f */
[----:B------:R-:W-:Y:S01]  /*00b0*/  ULDC UR4, c[0x0][0x10] ;  /* 0x0000040000047ab9 */ /* 0x000fe20000000800 */
[----:B-1----:R-:W-:-:S03]  /*00c0*/  LOP3.LUT R2, R0, 0x7f, RZ, 0xc0, !PT ;  /* 0x0000007f00027812 */ /* 0x002fc600078ec0ff */
[----:B------:R-:W1:Y:S01]  /*00d0*/  S2UR UR5, SR_CTAID.Z ;  /* 0x00000000000579c3 */ /* 0x000e620000002700 */
[----:B---3--:R-:W-:Y:S01]  /*00e0*/  VIADD R3, R3, 0xffffffff ;  /* 0xffffffff03037836 */ /* 0x008fe20000000000 */
[C---:B------:R-:W-:Y:S02]  /*00f0*/  ISETP.GE.U32.AND P0, PT, R2.reuse, 0x20, PT ;  /* 0x000000200200780c */ /* 0x040fe40003f06070 */
[C---:B------:R-:W-:Y:S02]  /*0100*/  ISETP.NE.U32.AND P2, PT, R2.reuse, RZ, PT ;  /* 0x000000ff0200720c */ /* 0x040fe40003f45070 */
[----:B------:R-:W-:Y:S02]  /*0110*/  LEA R13, R2, UR20, 0x2 ;  /* 0x00000014020d7c11 */ /* 0x000fe4000f8e10ff */
[----:B------:R-:W2:Y:S01]  /*0120*/  S2UR UR32, SR_CTAID.X ;  /* 0x00000000002079c3 */ /* 0x000ea20000002500 */
[----:B----4-:R-:W-:-:S06]  /*0130*/  VIADD R8, R12, 0xffffffff ;  /* 0xffffffff0c087836 */ /* 0x010fcc0000000000 */
[----:B------:R3:W-:Y:S01]  /*0140*/  @!P0 STS [R13], RZ ;  /* 0x000000ff0d008388 */ /* 0x0007e20000000800 */
[----:B------:R-:W-:-:S03]  /*0150*/  NOP ;  /* 0x0000000000007918 */ /* 0x000fc60000000000 */
[----:B------:R3:W-:Y:S01]  /*0160*/  @!P2 STS [UR20+0x24], R3 ;  /* 0x00002403ff00a988 */ /* 0x0007e20008000814 */
[----:B-1----:R-:W-:-:S03]  /*0170*/  UIMAD UR4, UR5, UR4, UR21 ;  /* 0x00000004050472a4 */ /* 0x002fc6000f8e0215 */
[----:B------:R3:W-:Y:S01]  /*0180*/  @!P2 STS [UR20+0x20], R8 ;  /* 0x00002008ff00a988 */ /* 0x0007e20008000814 */
[----:B--2---:R-:W-:-:S04]  /*0190*/  UIMAD UR4, UR4, UR6, UR32 ;  /* 0x00000006040472a4 */ /* 0x004fc8000f8e0220 */
[----:B------:R-:W-:-:S03]  /*01a0*/  UIMAD UR5, UR4, 0x180, URZ ;  /* 0x00000180040578a4 */ /* 0x000fc6000f8e023f */
[----:B------:R-:W-:Y:S01]  /*01b0*/  UMOV UR4, URZ ;  /* 0x0000003f00047c82 */ /* 0x000fe20008000000 */
[----:B------:R-:W-:-:S04]  /*01c0*/  UIADD3 UR22, UP0, UR5, UR26, URZ ;  /* 0x0000001a05167290 */ /* 0x000fc8000ff1e03f */
[----:B------:R-:W-:Y:S01]  /*01d0*/  ULEA.HI.X.SX32 UR23, UR5, UR27, 0x1, UP0 ;  /* 0x0000001b05177291 */ /* 0x000fe200080f0e3f */
[----:B---3--:R-:W-:Y:S11]  /*01e0*/  @P2 BRA `(.L_x_1) ;  /* 0x0000000000182947 */ /* 0x008ff60003800000 */
[----:B------:R-:W1:Y:S01]  /*01f0*/  LDS R4, [UR20+0x8] ;  /* 0x00000814ff047984 */ /* 0x000e620008000800 */
[----:B------:R-:W2:Y:S01]  /*0200*/  LDC.64 R6, c[0x0][0x210] ;  /* 0x00008400ff067b82 */ /* 0x000ea20000000a00 */
[----:B------:R-:W-:Y:S02]  /*0210*/  IMAD.MOV.U32 R5, RZ, RZ, 0x70 ;  /* 0x00000070ff057424 */ /* 0x000fe400078e00ff */
[----:B--2---:R2:W-:Y:S03]  /*0220*/  STS.64 [UR20], R6 ;  /* 0x00000006ff007988 */ /* 0x0045e60008000a14 */
[----:B-1----:R-:W-:-:S05]  /*0230*/  LOP3.LUT R4, R4, 0x10, R5, 0xd8, !PT ;  /* 0x0000001004047812 */ /* 0x002fca00078ed805 */
[----:B------:R2:W-:Y:S02]  /*0240*/  STS [UR20+0x8], R4 ;  /* 0x00000804ff007988 */ /* 0x0005e40008000814 */
.L_x_1:
[----:B------:R-:W-:Y:S05]  /*0250*/  BSYNC B0 ;  /* 0x0000000000007941 */ /* 0x000fea0003800000 */
.L_x_0:
[----:B------:R-:W-:Y:S04]  /*0260*/  BSSY B0, `(.L_x_2) ;  /* 0x000000a000007945 */ /* 0x000fe80003800000 */
[----:B------:R-:W-:Y:S05]  /*0270*/  @P2 BRA `(.L_x_3) ;  /* 0x0000000000202947 */ /* 0x000fea0003800000 */
[----:B--2---:R-:W1:Y:S01]  /*0280*/  LDS R4, [UR20+0x34] ;  /* 0x00003414ff047984 */ /* 0x004e620008000800 */
[----:B------:R-:W-:Y:S02]  /*0290*/  IMAD.MOV.U32 R5, RZ, RZ, 0x3f000000 ;  /* 0x3f000000ff057424 */ /* 0x000fe400078e00ff */
[----:B------:R-:W-:Y:S01]  /*02a0*/  @!P2 IMAD.MOV.U32 R6, RZ, RZ, 0x3f ;  /* 0x0000003fff06a424 */ /* 0x000fe200078e00ff */
[----:B------:R-:W2:Y:S02]  /*02b0*/  @!P2 LDS R7, [UR20+0x38] ;  /* 0x00003814ff07a984 */ /* 0x000ea40008000800 */
[----:B-1----:R-:W-:Y:S02]  /*02c0*/  LOP3.LUT R4, R4, 0xff000000, R5, 0xb8, !PT ;  /* 0xff00000004047812 */ /* 0x002fe400078eb805 */
[----:B--2---:R-:W-:-:S03]  /*02d0*/  @!P2 LOP3.LUT R5, R7, 0xff, R6, 0xb8, !PT ;  /* 0x000000ff0705a812 */ /* 0x004fc600078eb806 */
[----:B------:R1:W-:Y:S04]  /*02e0*/  STS [UR20+0x34], R4 ;  /* 0x00003404ff007988 */ /* 0x0003e80008000814 */
[----:B------:R1:W-:Y:S02]  /*02f0*/  @!P2 STS [UR20+0x38], R5 ;  /* 0x00003805ff00a988 */ /* 0x0003e40008000814 */
.L_x_3:
[----:B------:R-:W-:Y:S05]  /*0300*/  BSYNC B0 ;  /* 0x0000000000007941 */ /* 0x000fea0003800000 */
.L_x_2:
[----:B------:R-:W-:Y:S04]  /*0310*/  BSSY B0, `(.L_x_4) ;  /* 0x000000e000007945 */ /* 0x000fe80003800000 */
[----:B------:R-:W-:Y:S05]  /*0320*/  @P2 BRA `(.L_x_5) ;  /* 0x0000000000302947 */ /* 0x000fea0003800000 */
[----:B-1----:R-:W1:Y:S01]  /*0330*/  LDS R5, [UR20+0x34] ;  /* 0x00003414ff057984 */ /* 0x002e620008000800 */
[----:B--2---:R-:W2:Y:S03]  /*0340*/  LDC.64 R6, c[0x0][0x238] ;  /* 0x00008e00ff067b82 */ /* 0x004ea60000000a00 */
[----:B------:R-:W3:Y:S01]  /*0350*/  LDS R4, [UR20+0x1c] ;  /* 0x00001c14ff047984 */ /* 0x000ee20008000800 */
[C---:B--2---:R-:W-:Y:S01]  /*0360*/  SHF.L.U64.HI R7, R6.reuse, 0x1, R7 ;  /* 0x0000000106077819 */ /* 0x044fe20000010207 */
[----:B------:R-:W-:-:S03]  /*0370*/  IMAD.SHL.U32 R6, R6, 0x2, RZ ;  /* 0x0000000206067824 */ /* 0x000fc600078e00ff */
[--C-:B------:R-:W-:Y:S02]  /*0380*/  SHF.R.U32.HI R9, RZ, 0x4, R7.reuse ;  /* 0x00000004ff097819 */ /* 0x100fe40000011607 */
[----:B------:R-:W-:-:S05]  /*0390*/  SHF.R.U64 R6, R6, 0x4, R7 ;  /* 0x0000000406067819 */ /* 0x000fca0000001207 */
[----:B------:R4:W-:Y:S01]  /*03a0*/  STS [UR20+0xc], R6 ;  /* 0x00000c06ff007988 */ /* 0x0009e20008000814 */
[----:B-1----:R-:W-:Y:S02]  /*03b0*/  LOP3.LUT R5, R5, 0x7, RZ, 0xb8, !PT ;  /* 0x0000000705057812 */ /* 0x002fe400078eb8ff */
[----:B---3--:R-:W-:-:S03]  /*03c0*/  LOP3.LUT R4, R4, 0xf, R9, 0xb8, !PT ;  /* 0x0000000f04047812 */ /* 0x008fc600078eb809 */
[----:B------:R4:W-:Y:S04]  /*03d0*/  STS [UR20+0x34], R5 ;  /* 0x00003405ff007988 */ /* 0x0009e80008000814 */
[----:B------:R4:W-:Y:S02]  /*03e0*/  STS [UR20+0x1c], R4 ;  /* 0x00001c04ff007988 */ /* 0x0009e40008000814 */
.L_x_5:
[----:B------:R-:W-:Y:S05]  /*03f0*/  BSYNC B0 ;  /* 0x0000000000007941 */ /* 0x000fea0003800000 */
.L_x_4:
[----:B------:R-:W-:Y:S04]  /*0400*/  BSSY B1, `(.L_x_6) ;  /* 0x000001a000017945 */ /* 0x000fe80003800000 */
[----:B------:R-:W-:Y:S04]  /*0410*/  BSSY B0, `(.L_x_7) ;  /* 0x0000015000007945 */ /* 0x000fe80003800000 */
[----:B------:R-:W-:Y:S05]  /*0420*/  @P2 BRA `(.L_x_8) ;  /* 0x0000000000202947 */ /* 0x000fea0003800000 */
[----:B-12-4-:R-:W1:Y:S02]  /*0430*/  LDS R4, [UR20+0x34] ;  /* 0x00003414ff047984 */ /* 0x016e640008000800 */
[----:B-1----:R-:W-:-:S05]  /*0440*/  LOP3.LUT R4, R4, 0x38, RZ, 0xb8, !PT ;  /* 0x0000003804047812 */ /* 0x002fca00078eb8ff */
[----:B------:R1:W-:Y:S01]  /*0450*/  STS [UR20+0x34], R4 ;  /* 0x00003404ff007988 */ /* 0x0003e20008000814 */
[----:B------:R-:W-:Y:S05]  /*0460*/  @P2 BRA `(.L_x_9) ;  /* 0x0000000000202947 */ /* 0x000fea0003800000 */
[----:B-1----:R-:W1:Y:S01]  /*0470*/  LDS R4, [UR20+0x8] ;  /* 0x00000814ff047984 */ /* 0x002e620008000800 */
[----:B------:R-:W-:-:S05]  /*0480*/  IMAD.MOV.U32 R5, RZ, RZ, 0x780 ;  /* 0x00000780ff057424 */ /* 0x000fca00078e00ff */
[----:B-1----:R-:W-:-:S05]  /*0490*/  LOP3.LUT R4, R4, 0x500, R5, 0xd8, !PT ;  /* 0x0000050004047812 */ /* 0x002fca00078ed805 */
[----:B------:R3:W-:Y:S02]  /*04a0*/  STS [UR20+0x8], R4 ;  /* 0x00000804ff007988 */ /* 0x0007e40008000814 */
.L_x_8:
[----:B------:R-:W-:Y:S05]  /*04b0*/  @P2 BRA `(.L_x_10) ;  /* 0x0000000000282947 */ /* 0x000fea0003800000 */
[----:B-1234-:R-:W1:Y:S02]  /*04c0*/  LDS R4, [UR20+0x8] ;  /* 0x00000814ff047984 */ /* 0x01ee640008000800 */
[----:B-1----:R-:W-:-:S05]  /*04d0*/  LOP3.LUT R4, R4, 0x1800, RZ, 0xb8, !PT ;  /* 0x0000180004047812 */ /* 0x002fca00078eb8ff */
[----:B------:R2:W-:Y:S02]  /*04e0*/  STS [UR20+0x8], R4 ;  /* 0x00000804ff007988 */ /* 0x0005e40008000814 */
.L_x_9:
[----:B------:R-:W-:Y:S05]  /*04f0*/  @P2 BREAK B0 ;  /* 0x0000000000002942 */ /* 0x000fea0003800000 */
[----:B------:R-:W-:Y:S05]  /*0500*/  @P2 BRA `(.L_x_11) ;  /* 0x0000000000242947 */ /* 0x000fea0003800000 */
[----:B------:R-:W3:Y:S01]  /*0510*/  LDS R5, [UR20+0x8] ;  /* 0x00000814ff057984 */ /* 0x000ee20008000800 */
[----:B-12---:R-:W-:-:S05]  /*0520*/  IMAD.MOV.U32 R4, RZ, RZ, 0x6000 ;  /* 0x00006000ff047424 */ /* 0x006fca00078e00ff */
[----:B---3--:R-:W-:-:S04]  /*0530*/  LOP3.LUT R4, R5, 0x6000, R4, 0xd8, !PT ;  /* 0x0000600005047812 */ /* 0x008fc800078ed804 */
[----:B------:R-:W-:-:S05]  /*0540*/  LOP3.LUT R4, R4, 0x400000, RZ, 0xb8, !PT ;  /* 0x0040000004047812 */ /* 0x000fca00078eb8ff */
[----:B------:R5:W-:Y:S02]  /*0550*/  STS [UR20+0x8], R4 ;  /* 0x00000804ff007988 */ /* 0x000be40008000814 */
.L_x_10:
[----:B------:R-:W-:Y:S05]  /*0560*/  BSYNC B0 ;  /* 0x0000000000007941 */ /* 0x000fea0003800000 */
.L_x_7:
[----:B-12345:R-:W1:Y:S02]  /*0570*/  @!P2 LDS R4, [UR20+0x8] ;  /* 0x00000814ff04a984 */ /* 0x03ee640008000800 */
[----:B-1----:R-:W-:-:S05]  /*0580*/  @!P2 LOP3.LUT R4, R4, 0x8000, RZ, 0xb8, !PT ;  /* 0x000080000404a812 */ /* 0x002fca00078eb8ff */
[----:B------:R3:W-:Y:S02]  /*0590*/  @!P2 STS [UR20+0x8], R4 ;  /* 0x00000804ff00a988 */ /* 0x0007e40008000814 */
.L_x_11:
[----:B------:R-:W-:Y:S05]  /*05a0*/  BSYNC B1 ;  /* 0x0000000000017941 */ /* 0x000fea0003800000 */
.L_x_6:
[----:B------:R-:W-:Y:S05]  /*05b0*/  WARPSYNC.ALL ;  /* 0x0000000000007948 */ /* 0x000fea0003800000 */
[----:B------:R-:W-:Y:S05]  /*05c0*/  @P0 BRA `(.L_x_12) ;  /* 0x0000000000280947 */ /* 0x000fea0003800000 */
[----:B-123--:R-:W1:Y:S01]  /*05d0*/  S2R R4, SR_LANEID ;  /* 0x0000000000047919 */ /* 0x00ee620000000000 */
[----:B------:R-:W-:Y:S05]  /*05e0*/  WARPSYNC.ALL ;  /* 0x0000000000007948 */ /* 0x000fea0003800000 */
[----:B-1----:R-:W-:-:S05]  /*05f0*/  IMAD.SHL.U32 R6, R4, 0x4, RZ ;  /* 0x0000000404067824 */ /* 0x002fca00078e00ff */
[----:B------:R-:W1:Y:S01]  /*0600*/  LDS R7, [R6+UR20] ;  /* 0x0000001406077984 */ /* 0x000e620008000800 */
[----:B------:R-:W-:-:S05]  /*0610*/  IADD3 R4, P1, R6, UR22, RZ ;  /* 0x0000001606047c10 */ /* 0x000fca000ff3e0ff */
[----:B------:R-:W-:-:S05]  /*0620*/  IMAD.X R5, RZ, RZ, UR23, P1 ;  /* 0x00000017ff057e24 */ /* 0x000fca00088e06ff */
[----:B-1----:R4:W5:Y:S01]  /*0630*/  ATOMG.E.EXCH.STRONG.GPU PT, RZ, [R4], R7 ;  /* 0x0000000704ff73a8 */ /* 0x00296200041ee100 */
[----:B------:R-:W-:-:S04]  /*0640*/  DEPBAR {5,4,3,2,1,0} ;  /* 0x0000003f0000791a */ /* 0x000fc80000000000 */
[----:B------:R4:W-:Y:S01]  /*0650*/  UTMACCTL.IV [UR22] ;  /* 0x00000000160079b9 */ /* 0x0009e20008000000 */
[----:B------:R-:W-:Y:S01]  /*0660*/  NOP ;  /* 0x0000000000007918 */ /* 0x000fe20000000000 */
.L_x_12:
[----:B------:R-:W-:Y:S05]  /*0670*/  @P0 BRA `(.L_x_13) ;  /* 0x00000000000c0947 */ /* 0x000fea0003800000 */
[----:B------:R0:W-:Y:S01]  /*0680*/  UTMACMDFLUSH ;  /* 0x00000000000079b7 */ /* 0x0001e20000000000 */
[----:B------:R-:W-:Y:S05]  /*0690*/  @P0 BRA `(.L_x_13) ;  /* 0x0000000000040947 */ /* 0x000fea0003800000 */
[----:B------:R-:W-:-:S04]  /*06a0*/  DEPBAR.LE SB0, 0x0 ;  /* 0x000080000000791a */ /* 0x000fc80000000000 */
.L_x_13:
[----:B------:R-:W-:Y:S05]  /*06b0*/  WARPSYNC.ALL ;  /* 0x0000000000007948 */ /* 0x000fea0003800000 */
[----:B-----5:R-:W-:Y:S06]  /*06c0*/  BAR.SYNC.DEFER_BLOCKING 0x0 ;  /* 0x0000000000007b1d */ /* 0x020fec0000010000 */
[----:B------:R-:W-:Y:S02]  /*06d0*/  BSSY B1, `(.L_x_14) ;  /* 0x000000b000017945 */ /* 0x000fe40003800000 */
[----:B------:R-:W-:Y:S06]  /*06e0*/  BAR.SYNC.DEFER_BLOCKING 0x0 ;  /* 0x0000000000007b1d */ /* 0x000fec0000010000 */
[----:B------:R5:W-:Y:S01]  /*06f0*/  @!P0 STS [R13], RZ ;  /* 0x000000ff0d008388 */ /* 0x000be20000000800 */
[----:B------:R-:W-:Y:S01]  /*0700*/  NOP ;  /* 0x0000000000007918 */ /* 0x000fe20000000000 */
[----:B------:R-:W-:Y:S05]  /*0710*/  @P2 BRA `(.L_x_15) ;  /* 0x0000000000182947 */ /* 0x000fea0003800000 */
[----:B-1234-:R-:W1:Y:S01]  /*0720*/  LDS R4, [UR20+0x8] ;  /* 0x00000814ff047984 */ /* 0x01ee620008000800 */
[----:B------:R-:W2:Y:S01]  /*0730*/  LDC.64 R6, c[0x0][0x218] ;  /* 0x00008600ff067b82 */ /* 0x000ea20000000a00 */
[----:B------:R-:W-:Y:S02]  /*0740*/  IMAD.MOV.U32 R5, RZ, RZ, 0x70 ;  /* 0x00000070ff057424 */ /* 0x000fe400078e00ff */
[----:B--2---:R2:W-:Y:S03]  /*0750*/  STS.64 [UR20], R6 ;  /* 0x00000006ff007988 */ /* 0x0045e60008000a14 */
[----:B-1----:R-:W-:-:S05]  /*0760*/  LOP3.LUT R4, R4, 0x10, R5, 0xd8, !PT ;  /* 0x0000001004047812 */ /* 0x002fca00078ed805 */
[----:B------:R2:W-:Y:S02]  /*0770*/  STS [UR20+0x8], R4 ;  /* 0x00000804ff007988 */ /* 0x0005e40008000814 */
.L_x_15:
[----:B----4-:R-:W-:Y:S05]  /*0780*/  BSYNC B1 ;  /* 0x0000000000017941 */ /* 0x010fea0003800000 */
.L_x_14:
[----:B------:R-:W-:Y:S04]  /*0790*/  BSSY B2, `(.L_x_16) ;  /* 0x000000f000027945 */ /* 0x000fe80003800000 */
[----:B------:R-:W-:Y:S04]  /*07a0*/  BSSY B1, `(.L_x_17) ;  /* 0x000000c000017945 */ /* 0x000fe80003800000 */
[----:B------:R-:W-:Y:S05]  /*07b0*/  @P2 BRA `(.L_x_18) ;  /* 0x0000000000282947 */ /* 0x000fea0003800000 */
[----:B-123--:R-:W1:Y:S01]  /*07c0*/  LDS R4, [UR20+0x34] ;  /* 0x00003414ff047984 */ /* 0x00ee620008000800 */
[----:B------:R-:W-:Y:S01]  /*07d0*/  IMAD.MOV.U32 R5, RZ, RZ, 0x3f000000 ;  /* 0x3f000000ff057424 */ /* 0x000fe200078e00ff */
[----:B------:R-:W-:Y:S05]  /*07e0*/  @P2 BREAK B1 ;  /* 0x0000000000012942 */ /* 0x000fea0003800000 */
[----:B-1----:R-:W-:-:S05]  /*07f0*/  LOP3.LUT R4, R4, 0xff000000, R5, 0xb8, !PT ;  /* 0xff00000004047812 */ /* 0x002fca00078eb805 */
[----:B------:R1:W-:Y:S01]  /*0800*/  STS [UR20+0x34], R4 ;  /* 0x00003404ff007988 */ /* 0x0003e20008000814 */
[----:B------:R-:W-:Y:S05]  /*0810*/  @P2 BRA `(.L_x_19) ;  /* 0x0000000000182947 */ /* 0x000fea0003800000 */
[----:B------:R-:W2:Y:S01]  /*0820*/  LDS R5, [UR20+0x38] ;  /* 0x00003814ff057984 */ /* 0x000ea20008000800 */
[----:B-1----:R-:W-:-:S05]  /*0830*/  IMAD.MOV.U32 R4, RZ, RZ, 0x7f ;  /* 0x0000007fff047424 */ /* 0x002fca00078e00ff */
[----:B--2---:R-:W-:-:S05]  /*0840*/  LOP3.LUT R4, R5, 0xff, R4, 0xb8, !PT ;  /* 0x000000ff05047812 */ /* 0x004fca00078eb804 */
[----:B------:R4:W-:Y:S02]  /*0850*/  STS [UR20+0x38], R4 ;  /* 0x00003804ff007988 */ /* 0x0009e40008000814 */
.L_x_18:
[----:B------:R-:W-:Y:S05]  /*0860*/  BSYNC B1 ;  /* 0x0000000000017941 */ /* 0x000fea0003800000 */
.L_x_17:
[----:B------:R1:W-:Y:S02]  /*0870*/  @!P2 STS [UR20+0x20], R8 ;  /* 0x00002008ff00a988 */ /* 0x0003e40008000814 */
.L_x_19:
[----:B------:R-:W-:Y:S05]  /*0880*/  BSYNC B2 ;  /* 0x0000000000027941 */ /* 0x000fea0003800000 */
.L_x_16:
[----:B------:R-:W-:Y:S05]  /*0890*/  WARPSYNC.ALL ;  /* 0x0000000000007948 */ /* 0x000fea0003800000 */
[----:B--2---:R-:W2:Y:S01]  /*08a0*/  LDC R6, c[0x0][0x22c] ;  /* 0x00008b00ff067b82 */ /* 0x004ea20000000800 */
[----:B------:R-:W-:Y:S01]  /*08b0*/  BSSY B2, `(.L_x_20) ;  /* 0x0000010000027945 */ /* 0x000fe20003800000 */
[----:B--2---:R-:W-:-:S05]  /*08c0*/  VIADD R6, R6, 0xffffffff ;  /* 0xffffffff06067836 */ /* 0x004fca0000000000 */
[----:B------:R2:W-:Y:S01]  /*08d0*/  @!P2 STS [UR20+0x24], R6 ;  /* 0x00002406ff00a988 */ /* 0x0005e20008000814 */
[----:B------:R-:W-:Y:S05]  /*08e0*/  @P2 BRA `(.L_x_21) ;  /* 0x0000000000302947 */ /* 0x000fea0003800000 */
[----:B------:R-:W2:Y:S01]  /*08f0*/  LDS R5, [UR20+0x34] ;  /* 0x00003414ff057984 */ /* 0x000ea20008000800 */
[----:B------:R-:W2:Y:S03]  /*0900*/  LDC.64 R10, c[0x0][0x240] ;  /* 0x00009000ff0a7b82 */ /* 0x000ea60000000a00 */
[----:B-1-34-:R-:W1:Y:S01]  /*0910*/  LDS R4, [UR20+0x1c] ;  /* 0x00001c14ff047984 */ /* 0x01ae620008000800 */
[C---:B--2---:R-:W-:Y:S01]  /*0920*/  SHF.L.U64.HI R8, R10.reuse, 0x1, R11 ;  /* 0x000000010a087819 */ /* 0x044fe2000001020b */
[----:B------:R-:W-:-:S03]  /*0930*/  IMAD.SHL.U32 R7, R10, 0x2, RZ ;  /* 0x000000020a077824 */ /* 0x000fc600078e00ff */
[--C-:B------:R-:W-:Y:S02]  /*0940*/  SHF.R.U32.HI R9, RZ, 0x4, R8.reuse ;  /* 0x00000004ff097819 */ /* 0x100fe40000011608 */
[----:B------:R-:W-:-:S05]  /*0950*/  SHF.R.U64 R7, R7, 0x4, R8 ;  /* 0x0000000407077819 */ /* 0x000fca0000001208 */
[----:B------:R2:W-:Y:S01]  /*0960*/  STS [UR20+0xc], R7 ;  /* 0x00000c07ff007988 */ /* 0x0005e20008000814 */
[----:B------:R-:W-:Y:S02]  /*0970*/  LOP3.LUT R5, R5, 0x7, RZ, 0xb8, !PT ;  /* 0x0000000705057812 */ /* 0x000fe400078eb8ff */
[----:B-1----:R-:W-:-:S03]  /*0980*/  LOP3.LUT R4, R4, 0xf, R9, 0xb8, !PT ;  /* 0x0000000f04047812 */ /* 0x002fc600078eb809 */
[----:B------:R2:W-:Y:S04]  /*0990*/  STS [UR20+0x34], R5 ;  /* 0x00003405ff007988 */ /* 0x0005e80008000814 */
[----:B------:R2:W-:Y:S02]  /*09a0*/  STS [UR20+0x1c], R4 ;  /* 0x00001c04ff007988 */ /* 0x0005e40008000814 */
.L_x_21:
[----:B------:R-:W-:Y:S05]  /*09b0*/  BSYNC B2 ;  /* 0x0000000000027941 */ /* 0x000fea0003800000 */
.L_x_20:
[----:B------:R-:W-:Y:S04]  /*09c0*/  BSSY B3, `(.L_x_22) ;  /* 0x000001a000037945 */ /* 0x000fe80003800000 */
[----:B------:R-:W-:Y:S04]  /*09d0*/  BSSY B2, `(.L_x_23) ;  /* 0x0000015000027945 */ /* 0x000fe80003800000 */
[----:B------:R-:W-:Y:S05]  /*09e0*/  @P2 BRA `(.L_x_24) ;  /* 0x0000000000202947 */ /* 0x000fea0003800000 */
[----:B-1234-:R-:W1:Y:S02]  /*09f0*/  LDS R4, [UR20+0x34] ;  /* 0x00003414ff047984 */ /* 0x01ee640008000800 */
[----:B-1----:R-:W-:-:S05]  /*0a00*/  LOP3.LUT R4, R4, 0x38, RZ, 0xb8, !PT ;  /* 0x0000003804047812 */ /* 0x002fca00078eb8ff */
[----:B------:R1:W-:Y:S01]  /*0a10*/  STS [UR20+0x34], R4 ;  /* 0x00003404ff007988 */ /* 0x0003e20008000814 */
[----:B------:R-:W-:Y:S05]  /*0a20*/  @P2 BRA `(.L_x_25) ;  /* 0x0000000000202947 */ /* 0x000fea0003800000 */
[----:B-1----:R-:W1:Y:S01]  /*0a30*/  LDS R4, [UR20+0x8] ;  /* 0x00000814ff047984 */ /* 0x002e620008000800 */
[----:B------:R-:W-:-:S05]  /*0a40*/  IMAD.MOV.U32 R5, RZ, RZ, 0x780 ;  /* 0x00000780ff057424 */ /* 0x000fca00078e00ff */
[----:B-1----:R-:W-:-:S05]  /*0a50*/  LOP3.LUT R4, R4, 0x500, R5, 0xd8, !PT ;  /* 0x0000050004047812 */ /* 0x002fca00078ed805 */
[----:B------:R1:W-:Y:S02]  /*0a60*/  STS [UR20+0x8], R4 ;  /* 0x00000804ff007988 */ /* 0x0003e40008000814 */
.L_x_24:
[----:B------:R-:W-:Y:S05]  /*0a70*/  @P2 BRA `(.L_x_26) ;  /* 0x0000000000282947 */ /* 0x000fea0003800000 */
[----:B-1234-:R-:W1:Y:S02]  /*0a80*/  LDS R4, [UR20+0x8] ;  /* 0x00000814ff047984 */ /* 0x01ee640008000800 */
[----:B-1----:R-:W-:-:S05]  /*0a90*/  LOP3.LUT R4, R4, 0x1800, RZ, 0xb8, !PT ;  /* 0x0000180004047812 */ /* 0x002fca00078eb8ff */
[----:B------:R2:W-:Y:S02]  /*0aa0*/  STS [UR20+0x8], R4 ;  /* 0x00000804ff007988 */ /* 0x0005e40008000814 */
.L_x_25:
[----:B------:R-:W-:Y:S05]  /*0ab0*/  @P2 BREAK B2 ;  /* 0x0000000000022942 */ /* 0x000fea0003800000 */
[----:B------:R-:W-:Y:S05]  /*0ac0*/  @P2 BRA `(.L_x_27) ;  /* 0x0000000000242947 */ /* 0x000fea0003800000 */
[----:B-12---:R-:W1:Y:S01]  /*0ad0*/  LDS R4, [UR20+0x8] ;  /* 0x00000814ff047984 */ /* 0x006e620008000800 */
[----:B------:R-:W-:-:S05]  /*0ae0*/  IMAD.MOV.U32 R5, RZ, RZ, 0x6000 ;  /* 0x00006000ff057424 */ /* 0x000fca00078e00ff */
[----:B-1----:R-:W-:-:S04]  /*0af0*/  LOP3.LUT R4, R4, 0x6000, R5, 0xd8, !PT ;  /* 0x0000600004047812 */ /* 0x002fc800078ed805 */
[----:B------:R-:W-:-:S05]  /*0b00*/  LOP3.LUT R4, R4, 0x400000, RZ, 0xb8, !PT ;  /* 0x0040000004047812 */ /* 0x000fca00078eb8ff */
[----:B------:R1:W-:Y:S02]  /*0b10*/  STS [UR20+0x8], R4 ;  /* 0x00000804ff007988 */ /* 0x0003e40008000814 */
.L_x_26:
[----:B------:R-:W-:Y:S05]  /*0b20*/  BSYNC B2 ;  /* 0x0000000000027941 */ /* 0x000fea0003800000 */
.L_x_23:
[----:B-1234-:R-:W1:Y:S02]  /*0b30*/  @!P2 LDS R4, [UR20+0x8] ;  /* 0x00000814ff04a984 */ /* 0x01ee640008000800 */
[----:B-1----:R-:W-:-:S05]  /*0b40*/  @!P2 LOP3.LUT R4, R4, 0x8000, RZ, 0xb8, !PT ;  /* 0x000080000404a812 */ /* 0x002fca00078eb8ff */
[----:B------:R3:W-:Y:S02]  /*0b50*/  @!P2 STS [UR20+0x8], R4 ;  /* 0x00000804ff00a988 */ /* 0x0007e40008000814 */
.L_x_27:
[----:B------:R-:W-:Y:S05]  /*0b60*/  BSYNC B3 ;  /* 0x0000000000037941 */ /* 0x000fea0003800000 */
.L_x_22:
[----:B------:R-:W-:Y:S05]  /*0b70*/  WARPSYNC.ALL ;  /* 0x0000000000007948 */ /* 0x000fea0003800000 */
[----:B------:R-:W-:-:S04]  /*0b80*/  UIADD3 UR25, UR5, 0x80, URZ ;  /* 0x0000008005197890 */ /* 0x000fc8000fffe03f */
[----:B------:R-:W-:-:S04]  /*0b90*/  UIADD3 UR24, UP0, UR25, UR26, URZ ;  /* 0x0000001a19187290 */ /* 0x000fc8000ff1e03f */
[----:B------:R-:W-:Y:S01]  /*0ba0*/  ULEA.HI.X.SX32 UR25, UR25, UR27, 0x1, UP0 ;  /* 0x0000001b19197291 */ /* 0x000fe200080f0e3f */
[----:B------:R-:W-:Y:S11]  /*0bb0*/  @P0 BRA `(.L_x_28) ;  /* 0x0000000000280947 */ /* 0x000ff60003800000 */
[----:B-123--:R-:W1:Y:S01]  /*0bc0*/  S2R R4, SR_LANEID ;  /* 0x0000000000047919 */ /* 0x00ee620000000000 */
[----:B------:R-:W-:Y:S05]  /*0bd0*/  WARPSYNC.ALL ;  /* 0x0000000000007948 */ /* 0x000fea0003800000 */
[----:B-1----:R-:W-:-:S05]  /*0be0*/  IMAD.SHL.U32 R8, R4, 0x4, RZ ;  /* 0x0000000404087824 */ /* 0x002fca00078e00ff */
[----:B------:R-:W1:Y:S01]  /*0bf0*/  LDS R7, [R8+UR20] ;  /* 0x0000001408077984 */ /* 0x000e620008000800 */
[----:B------:R-:W-:-:S05]  /*0c00*/  IADD3 R4, P1, R8, UR24, RZ ;  /* 0x0000001808047c10 */ /* 0x000fca000ff3e0ff */
[----:B------:R-:W-:-:S05]  /*0c10*/  IMAD.X R5, RZ, RZ, UR25, P1 ;  /* 0x00000019ff057e24 */ /* 0x000fca00088e06ff */
[----:B-1----:R4:W2:Y:S01]  /*0c20*/  ATOMG.E.EXCH.STRONG.GPU PT, RZ, [R4], R7 ;  /* 0x0000000704ff73a8 */ /* 0x0028a200041ee100 */
[----:B------:R-:W-:-:S04]  /*0c30*/  DEPBAR {5,4,3,2,1,0} ;  /* 0x0000003f0000791a */ /* 0x000fc80000000000 */
[----:B------:R4:W-:Y:S01]  /*0c40*/  UTMACCTL.IV [UR24] ;  /* 0x00000000180079b9 */ /* 0x0009e20008000000 */
[----:B------:R-:W-:Y:S01]  /*0c50*/  NOP ;  /* 0x0000000000007918 */ /* 0x000fe20000000000 */
.L_x_28:
[----:B------:R-:W-:Y:S05]  /*0c60*/  @P0 BRA `(.L_x_29) ;  /* 0x00000000000c0947 */ /* 0x000fea0003800000 */
[----:B------:R0:W-:Y:S01]  /*0c70*/  UTMACMDFLUSH ;  /* 0x00000000000079b7 */ /* 0x0001e20000000000 */
[----:B------:R-:W-:Y:S05]  /*0c80*/  @P0 BRA `(.L_x_29) ;  /* 0x0000000000040947 */ /* 0x000fea0003800000 */
[----:B------:R-:W-:-:S04]  /*0c90*/  DEPBAR.LE SB0, 0x0 ;  /* 0x000080000000791a */ /* 0x000fc80000000000 */
.L_x_29:
[----:B------:R-:W-:Y:S05]  /*0ca0*/  WARPSYNC.ALL ;  /* 0x0000000000007948 */ /* 0x000fea0003800000 */
[----:B--2---:R-:W-:Y:S06]  /*0cb0*/  BAR.SYNC.DEFER_BLOCKING 0x0 ;  /* 0x0000000000007b1d */ /* 0x004fec0000010000 */
[----:B------:R-:W-:Y:S02]  /*0cc0*/  BSSY B3, `(.L_x_30) ;  /* 0x000000b000037945 */ /* 0x000fe40003800000 */
[----:B------:R-:W-:Y:S06]  /*0cd0*/  BAR.SYNC.DEFER_BLOCKING 0x0 ;  /* 0x0000000000007b1d */ /* 0x000fec0000010000 */
[----:B------:R2:W-:Y:S01]  /*0ce0*/  @!P0 STS [R13], RZ ;  /* 0x000000ff0d008388 */ /* 0x0005e20000000800 */
[----:B------:R-:W-:Y:S01]  /*0cf0*/  NOP ;  /* 0x0000000000007918 */ /* 0x000fe20000000000 */
[----:B------:R-:W-:Y:S05]  /*0d00*/  @P2 BRA `(.L_x_31) ;  /* 0x0000000000182947 */ /* 0x000fea0003800000 */
[----:B-1-34-:R-:W1:Y:S01]  /*0d10*/  LDS R4, [UR20+0x8] ;  /* 0x00000814ff047984 */ /* 0x01ae620008000800 */
[----:B------:R-:W3:Y:S01]  /*0d20*/  LDC.64 R8, c[0x0][0x220] ;  /* 0x00008800ff087b82 */ /* 0x000ee20000000a00 */
[----:B------:R-:W-:Y:S02]  /*0d30*/  IMAD.MOV.U32 R5, RZ, RZ, 0x70 ;  /* 0x00000070ff057424 */ /* 0x000fe400078e00ff */
[----:B---3--:R3:W-:Y:S03]  /*0d40*/  STS.64 [UR20], R8 ;  /* 0x00000008ff007988 */ /* 0x0087e60008000a14 */
[----:B-1----:R-:W-:-:S05]  /*0d50*/  LOP3.LUT R4, R4, 0x10, R5, 0xd8, !PT ;  /* 0x0000001004047812 */ /* 0x002fca00078ed805 */
[----:B------:R3:W-:Y:S02]  /*0d60*/  STS [UR20+0x8], R4 ;  /* 0x00000804ff007988 */ /* 0x0007e40008000814 */
.L_x_31:
[----:B----4-:R-:W-:Y:S05]  /*0d70*/  BSYNC B3 ;  /* 0x0000000000037941 */ /* 0x010fea0003800000 */
.L_x_30:
[----:B------:R-:W-:Y:S04]  /*0d80*/  BSSY B4, `(.L_x_32) ;  /* 0x0000011000047945 */ /* 0x000fe80003800000 */
[----:B------:R-:W-:Y:S04]  /*0d90*/  BSSY B3, `(.L_x_33) ;  /* 0x000000e000037945 */ /* 0x000fe80003800000 */
[----:B------:R-:W-:Y:S05]  /*0da0*/  @P2 BRA `(.L_x_34) ;  /* 0x0000000000242947 */ /* 0x000fea0003800000 */
[----:B-1-3--:R-:W1:Y:S01]  /*0db0*/  LDS R4, [UR20+0x34] ;  /* 0x00003414ff047984 */ /* 0x00ae620008000800 */
[----:B------:R-:W-:-:S05]  /*0dc0*/  IMAD.MOV.U32 R5, RZ, RZ, 0x3f000000 ;  /* 0x3f000000ff057424 */ /* 0x000fca00078e00ff */
[----:B-1----:R-:W-:-:S05]  /*0dd0*/  LOP3.LUT R4, R4, 0xff000000, R5, 0xb8, !PT ;  /* 0xff00000004047812 */ /* 0x002fca00078eb805 */
[----:B------:R1:W-:Y:S01]  /*0de0*/  STS [UR20+0x34], R4 ;  /* 0x00003404ff007988 */ /* 0x0003e20008000814 */
[----:B------:R-:W-:Y:S05]  /*0df0*/  @P2 BRA `(.L_x_35) ;  /* 0x00000000001c2947 */ /* 0x000fea0003800000 */
[----:B-1----:R-:W1:Y:S01]  /*0e00*/  LDS R4, [UR20+0x38] ;  /* 0x00003814ff047984 */ /* 0x002e620008000800 */
[----:B------:R-:W-:-:S05]  /*0e10*/  IMAD.MOV.U32 R5, RZ, RZ, 0x3f ;  /* 0x0000003fff057424 */ /* 0x000fca00078e00ff */
[----:B-1----:R-:W-:-:S05]  /*0e20*/  LOP3.LUT R4, R4, 0xff, R5, 0xb8, !PT ;  /* 0x000000ff04047812 */ /* 0x002fca00078eb805 */
[----:B------:R4:W-:Y:S02]  /*0e30*/  STS [UR20+0x38], R4 ;  /* 0x00003804ff007988 */ /* 0x0009e40008000814 */
.L_x_34:
[----:B------:R-:W-:Y:S05]  /*0e40*/  @P2 BREAK B3 ;  /* 0x0000000000032942 */ /* 0x000fea0003800000 */
[----:B------:R-:W-:Y:S05]  /*0e50*/  @P2 BRA `(.L_x_36) ;  /* 0x00000000000c2947 */ /* 0x000fea0003800000 */
[----:B------:R1:W-:Y:S02]  /*0e60*/  STS [UR20+0x20], R6 ;  /* 0x00002006ff007988 */ /* 0x0003e40008000814 */
.L_x_35:
[----:B------:R-:W-:Y:S05]  /*0e70*/  BSYNC B3 ;  /* 0x0000000000037941 */ /* 0x000fea0003800000 */
.L_x_33:
[----:B------:R1:W-:Y:S02]  /*0e80*/  @!P2 STS [UR20+0x24], R3 ;  /* 0x00002403ff00a988 */ /* 0x0003e40008000814 */
.L_x_36:
[----:B------:R-:W-:Y:S05]  /*0e90*/  BSYNC B4 ;  /* 0x0000000000047941 */ /* 0x000fea0003800000 */
.L_x_32:
[----:B------:R-:W-:Y:S05]  /*0ea0*/  WARPSYNC.ALL ;  /* 0x0000000000007948 */ /* 0x000fea0003800000 */
[----:B------:R-:W-:Y:S04]  /*0eb0*/  BSSY B4, `(.L_x_37) ;  /* 0x000000e000047945 */ /* 0x000fe80003800000 */
[----:B------:R-:W-:Y:S05]  /*0ec0*/  @P2 BRA `(.L_x_38) ;  /* 0x0000000000302947 */ /* 0x000fea0003800000 */
[----:B-1-34-:R-:W1:Y:S01]  /*0ed0*/  LDS R4, [UR20+0x34] ;  /* 0x00003414ff047984 */ /* 0x01ae620008000800 */
[----:B------:R-:W3:Y:S03]  /*0ee0*/  LDC.64 R8, c[0x0][0x248] ;  /* 0x00009200ff087b82 */ /* 0x000ee60000000a00 */
[----:B------:R-:W4:Y:S01]  /*0ef0*/  LDS R3, [UR20+0x1c] ;  /* 0x00001c14ff037984 */ /* 0x000f220008000800 */
[C---:B---3--:R-:W-:Y:S01]  /*0f00*/  SHF.L.U64.HI R6, R8.reuse, 0x1, R9 ;  /* 0x0000000108067819 */ /* 0x048fe20000010209 */
[----:B------:R-:W-:-:S03]  /*0f10*/  IMAD.SHL.U32 R5, R8, 0x2, RZ ;  /* 0x0000000208057824 */ /* 0x000fc600078e00ff */
[--C-:B------:R-:W-:Y:S02]  /*0f20*/  SHF.R.U32.HI R8, RZ, 0x4, R6.reuse ;  /* 0x00000004ff087819 */ /* 0x100fe40000011606 */
[----:B------:R-:W-:-:S05]  /*0f30*/  SHF.R.U64 R5, R5, 0x4, R6 ;  /* 0x0000000405057819 */ /* 0x000fca0000001206 */
[----:B------:R3:W-:Y:S01]  /*0f40*/  STS [UR20+0xc], R5 ;  /* 0x00000c05ff007988 */ /* 0x0007e20008000814 */
[----:B-1----:R-:W-:Y:S02]  /*0f50*/  LOP3.LUT R4, R4, 0x7, RZ, 0xb8, !PT ;  /* 0x0000000704047812 */ /* 0x002fe400078eb8ff */
[----:B----4-:R-:W-:-:S03]  /*0f60*/  LOP3.LUT R3, R3, 0xf, R8, 0xb8, !PT ;  /* 0x0000000f03037812 */ /* 0x010fc600078eb808 */
[----:B------:R3:W-:Y:S04]  /*0f70*/  STS [UR20+0x34], R4 ;  /* 0x00003404ff007988 */ /* 0x0007e80008000814 */
[----:B------:R3:W-:Y:S02]  /*0f80*/  STS [UR20+0x1c], R3 ;  /* 0x00001c03ff007988 */ /* 0x0007e40008000814 */
.L_x_38:
[----:B------:R-:W-:Y:S05]  /*0f90*/  BSYNC B4 ;  /* 0x0000000000047941 */ /* 0x000fea0003800000 */
.L_x_37:
[----:B------:R-:W-:Y:S04]  /*0fa0*/  BSSY B4, `(.L_x_39) ;  /* 0x000001a000047945 */ /* 0x000fe80003800000 */
[----:B------:R-:W-:Y:S04]  /*0fb0*/  BSSY B5, `(.L_x_40) ;  /* 0x0000015000057945 */ /* 0x000fe80003800000 */
[----:B------:R-:W-:Y:S05]  /*0fc0*/  @P2 BRA `(.L_x_41) ;  /* 0x0000000000202947 */ /* 0x000fea0003800000 */
[----:B-1-3--:R-:W1:Y:S02]  /*0fd0*/  LDS R3, [UR20+0x34] ;  /* 0x00003414ff037984 */ /* 0x00ae640008000800 */
[----:B-1----:R-:W-:-:S05]  /*0fe0*/  LOP3.LUT R3, R3, 0x38, RZ, 0xb8, !PT ;  /* 0x0000003803037812 */ /* 0x002fca00078eb8ff */
[----:B------:R1:W-:Y:S01]  /*0ff0*/  STS [UR20+0x34], R3 ;  /* 0x00003403ff007988 */ /* 0x0003e20008000814 */
[----:B------:R-:W-:Y:S05]  /*1000*/  @P2 BRA `(.L_x_42) ;  /* 0x0000000000202947 */ /* 0x000fea0003800000 */
[----:B-1----:R-:W1:Y:S01]  /*1010*/  LDS R3, [UR20+0x8] ;  /* 0x00000814ff037984 */ /* 0x002e620008000800 */
[----:B----4-:R-:W-:-:S05]  /*1020*/  IMAD.MOV.U32 R4, RZ, RZ, 0x780 ;  /* 0x00000780ff047424 */ /* 0x010fca00078e00ff */
[----:B-1----:R-:W-:-:S05]  /*1030*/  LOP3.LUT R3, R3, 0x500, R4, 0xd8, !PT ;  /* 0x0000050003037812 */ /* 0x002fca00078ed804 */
[----:B------:R1:W-:Y:S02]  /*1040*/  STS [UR20+0x8], R3 ;  /* 0x00000803ff007988 */ /* 0x0003e40008000814 */
.L_x_41:
[----:B------:R-:W-:Y:S05]  /*1050*/  @P2 BRA `(.L_x_43) ;  /* 0x0000000000282947 */ /* 0x000fea0003800000 */
[----:B-1-3--:R-:W1:Y:S02]  /*1060*/  LDS R3, [UR20+0x8] ;  /* 0x00000814ff037984 */ /* 0x00ae640008000800 */
[----:B-1----:R-:W-:-:S05]  /*1070*/  LOP3.LUT R3, R3, 0x1800, RZ, 0xb8, !PT ;  /* 0x0000180003037812 */ /* 0x002fca00078eb8ff */
[----:B------:R3:W-:Y:S02]  /*1080*/  STS [UR20+0x8], R3 ;  /* 0x00000803ff007988 */ /* 0x0007e40008000814 */
.L_x_42:
[----:B------:R-:W-:Y:S05]  /*1090*/  @P2 BREAK B5 ;  /* 0x0000000000052942 */ /* 0x000fea0003800000 */
[----:B------:R-:W-:Y:S05]  /*10a0*/  @P2 BRA `(.L_x_44) ;  /* 0x0000000000242947 */ /* 0x000fea0003800000 */
[----:B-1-3--:R-:W1:Y:S01]  /*10b0*/  LDS R3, [UR20+0x8] ;  /* 0x00000814ff037984 */ /* 0x00ae620008000800 */
[----:B----4-:R-:W-:-:S05]  /*10c0*/  IMAD.MOV.U32 R4, RZ, RZ, 0x6000 ;  /* 0x00006000ff047424 */ /* 0x010fca00078e00ff */
[----:B-1----:R-:W-:-:S04]  /*10d0*/  LOP3.LUT R3, R3, 0x6000, R4, 0xd8, !PT ;  /* 0x0000600003037812 */ /* 0x002fc800078ed804 */
[----:B------:R-:W-:-:S05]  /*10e0*/  LOP3.LUT R3, R3, 0x400000, RZ, 0xb8, !PT ;  /* 0x0040000003037812 */ /* 0x000fca00078eb8ff */
[----:B------:R1:W-:Y:S02]  /*10f0*/  STS [UR20+0x8], R3 ;  /* 0x00000803ff007988 */ /* 0x0003e40008000814 */
.L_x_43:
[----:B------:R-:W-:Y:S05]  /*1100*/  BSYNC B5 ;  /* 0x0000000000057941 */ /* 0x000fea0003800000 */
.L_x_40:
[----:B-1-3--:R-:W1:Y:S02]  /*1110*/  @!P2 LDS R3, [UR20+0x8] ;  /* 0x00000814ff03a984 */ /* 0x00ae640008000800 */
[----:B-1----:R-:W-:-:S05]  /*1120*/  @!P2 LOP3.LUT R3, R3, 0x8000, RZ, 0xb8, !PT ;  /* 0x000080000303a812 */ /* 0x002fca00078eb8ff */
[----:B------:R1:W-:Y:S02]  /*1130*/  @!P2 STS [UR20+0x8], R3 ;  /* 0x00000803ff00a988 */ /* 0x0003e40008000814 */
.L_x_44:
[----:B------:R-:W-:Y:S05]  /*1140*/  BSYNC B4 ;  /* 0x0000000000047941 */ /* 0x000fea0003800000 */
.L_x_39:
[----:B------:R-:W-:Y:S05]  /*1150*/  WARPSYNC.ALL ;  /* 0x0000000000007948 */ /* 0x000fea0003800000 */
[----:B------:R-:W-:Y:S01]  /*1160*/  UIADD3 UR5, UR5, 0x100, URZ ;  /* 0x0000010005057890 */ /* 0x000fe2000fffe03f */
[----:B------:R-:W-:Y:S02]  /*1170*/  ISETP.GE.AND P1, PT, R12, 0x1, PT ;  /* 0x000000010c00780c */ /* 0x000fe40003f26270 */
[----:B------:R-:W-:Y:S02]  /*1180*/  CS2R R24, SRZ ;  /* 0x0000000000187805 */ /* 0x000fe4000001ff00 */
[----:B------:R-:W-:Y:S01]  /*1190*/  CS2R R26, SRZ ;  /* 0x00000000001a7805 */ /* 0x000fe2000001ff00 */
[----:B------:R-:W-:Y:S01]  /*11a0*/  UIADD3 UR26, UP0, UR5, UR26, URZ ;  /* 0x0000001a051a7290 */ /* 0x000fe2000ff1e03f */
[----:B------:R-:W-:-:S02]  /*11b0*/  CS2R R28, SRZ ;  /* 0x00000000001c7805 */ /* 0x000fc4000001ff00 */
[----:B------:R-:W-:Y:S02]  /*11c0*/  CS2R R30, SRZ ;  /* 0x00000000001e7805 */ /* 0x000fe4000001ff00 */
[----:B------:R-:W-:Y:S01]  /*11d0*/  CS2R R32, SRZ ;  /* 0x0000000000207805 */ /* 0x000fe2000001ff00 */
[----:B------:R-:W-:Y:S01]  /*11e0*/  ULEA.HI.X.SX32 UR27, UR5, UR27, 0x1, UP0 ;  /* 0x0000001b051b7291 */ /* 0x000fe200080f0e3f */
[----:B------:R-:W-:Y:S02]  /*11f0*/  CS2R R34, SRZ ;  /* 0x0000000000227805 */ /* 0x000fe4000001ff00 */
[----:B------:R-:W-:Y:S02]  /*1200*/  CS2R R36, SRZ ;  /* 0x0000000000247805 */ /* 0x000fe4000001ff00 */
[----:B------:R-:W-:Y:S02]  /*1210*/  CS2R R38, SRZ ;  /* 0x0000000000267805 */ /* 0x000fe4000001ff00 */
[----:B------:R-:W-:-:S02]  /*1220*/  CS2R R40, SRZ ;  /* 0x0000000000287805 */ /* 0x000fc4000001ff00 */
[----:B------:R-:W-:Y:S02]  /*1230*/  CS2R R42, SRZ ;  /* 0x00000000002a7805 */ /* 0x000fe4000001ff00 */
[----:B------:R-:W-:Y:S02]  /*1240*/  CS2R R44, SRZ ;  /* 0x00000000002c7805 */ /* 0x000fe4000001ff00 */
        /* <DEDUP_REMOVED lines=8> */
[----:B------:R-:W-:Y:S01]  /*12d0*/  CS2R R62, SRZ ;  /* 0x00000000003e7805 */ /* 0x000fe2000001ff00 */
[----:B------:R-:W-:Y:S01]  /*12e0*/  IMAD.MOV.U32 R64, RZ, RZ, RZ ;  /* 0x000000ffff407224 */ /* 0x000fe200078e00ff */
[----:B------:R-:W-:Y:S06]  /*12f0*/  @P0 BRA `(.L_x_45) ;  /* 0x0000000000280947 */ /* 0x000fec0003800000 */
[----:B-1-3--:R-:W1:Y:S01]  /*1300*/  S2R R3, SR_LANEID ;  /* 0x0000000000037919 */ /* 0x00ae620000000000 */
[----:B------:R-:W-:Y:S05]  /*1310*/  WARPSYNC.ALL ;  /* 0x0000000000007948 */ /* 0x000fea0003800000 */
[----:B-1----:R-:W-:-:S05]  /*1320*/  IMAD.SHL.U32 R6, R3, 0x4, RZ ;  /* 0x0000000403067824 */ /* 0x002fca00078e00ff */
[----:B------:R-:W1:Y:S01]  /*1330*/  LDS R3, [R6+UR20] ;  /* 0x0000001406037984 */ /* 0x000e620008000800 */
[----:B----4-:R-:W-:-:S05]  /*1340*/  IADD3 R4, P3, R6, UR26, RZ ;  /* 0x0000001a06047c10 */ /* 0x010fca000ff7e0ff */
[----:B------:R-:W-:-:S05]  /*1350*/  IMAD.X R5, RZ, RZ, UR27, P3 ;  /* 0x0000001bff057e24 */ /* 0x000fca00098e06ff */
[----:B-1----:R1:W3:Y:S01]  /*1360*/  ATOMG.E.EXCH.STRONG.GPU PT, RZ, [R4], R3 ;  /* 0x0000000304ff73a8 */ /* 0x0022e200041ee100 */
[----:B------:R-:W-:-:S04]  /*1370*/  DEPBAR {5,4,3,2,1,0} ;  /* 0x0000003f0000791a */ /* 0x000fc80000000000 */
[----:B------:R1:W-:Y:S01]  /*1380*/  UTMACCTL.IV [UR26] ;  /* 0x000000001a0079b9 */ /* 0x0003e20008000000 */
[----:B------:R-:W-:Y:S01]  /*1390*/  NOP ;  /* 0x0000000000007918 */ /* 0x000fe20000000000 */
.L_x_45:
[----:B------:R-:W-:Y:S05]  /*13a0*/  @P0 BRA `(.L_x_46) ;  /* 0x00000000000c0947 */ /* 0x000fea0003800000 */
[----:B------:R0:W-:Y:S01]  /*13b0*/  UTMACMDFLUSH ;  /* 0x00000000000079b7 */ /* 0x0001e20000000000 */
[----:B------:R-:W-:Y:S05]  /*13c0*/  @P0 BRA `(.L_x_46) ;  /* 0x0000000000040947 */ /* 0x000fea0003800000 */
[----:B------:R-:W-:-:S04]  /*13d0*/  DEPBAR.LE SB0, 0x0 ;  /* 0x000080000000791a */ /* 0x000fc80000000000 */
.L_x_46:
[----:B------:R-:W-:Y:S05]  /*13e0*/  WARPSYNC.ALL ;  /* 0x0000000000007948 */ /* 0x000fea0003800000 */
[----:B---3--:R-:W-:Y:S01]  /*13f0*/  BAR.SYNC.DEFER_BLOCKING 0x0 ;  /* 0x0000000000007b1d */ /* 0x008fe20000010000 */
[----:B------:R-:W-:Y:S01]  /*1400*/  USHF.L.U32 UR15, UR21, 0x7, URZ ;  /* 0x00000007150f7899 */ /* 0x000fe2000800063f */
[----:B------:R-:W-:Y:S01]  /*1410*/  IMAD.MOV.U32 R65, RZ, RZ, RZ ;  /* 0x000000ffff417224 */ /* 0x000fe200078e00ff */
[----:B------:R-:W-:Y:S02]  /*1420*/  CS2R R66, SRZ ;  /* 0x0000000000427805 */ /* 0x000fe4000001ff00 */
[----:B------:R-:W-:-:S02]  /*1430*/  CS2R R68, SRZ ;  /* 0x0000000000447805 */ /* 0x000fc4000001ff00 */
[----:B------:R-:W-:Y:S01]  /*1440*/  CS2R R70, SRZ ;  /* 0x0000000000467805 */ /* 0x000fe2000001ff00 */
[----:B------:R-:W-:Y:S01]  /*1450*/  VOTEU.ALL UP0, P2 ;  /* 0x00000000003f7886 */ /* 0x000fe20001000000 */
[----:B------:R-:W-:Y:S01]  /*1460*/  UMOV UR6, 0x1 ;  /* 0x0000000100067882 */ /* 0x000fe20000000000 */
[----:B------:R-:W-:Y:S01]  /*1470*/  VOTEU.ALL UP1, P2 ;  /* 0x00000000003f7886 */ /* 0x000fe20001020000 */
[----:B------:R-:W-:Y:S01]  /*1480*/  VOTEU.ALL UP2, P2 ;  /* 0x00000000003f7886 */ /* 0x000fe20001040000 */
[----:B------:R-:W-:Y:S01]  /*1490*/  CS2R R72, SRZ ;  /* 0x0000000000487805 */ /* 0x000fe2000001ff00 */
[----:B------:R-:W-:-:S04]  /*14a0*/  @!UP0 UIADD3 UR8, -UR6, 0x100000, URZ ;  /* 0x0010000006088890 */ /* 0x000fc8000fffe13f */
[----:B------:R-:W-:Y:S02]  /*14b0*/  @!UP0 USHF.L.U32 UR9, UR8, 0xb, URZ ;  /* 0x0000000b08098899 */ /* 0x000fe4000800063f */
[----:B------:R-:W-:Y:S01]  /*14c0*/  @!UP0 USHF.L.U32 UR8, UR8, 0x1, URZ ;  /* 0x0000000108088899 */ /* 0x000fe2000800063f */
        /* <DEDUP_REMOVED lines=9> */
[----:B------:R-:W-:Y:S01]  /*1560*/  VOTEU.ALL UP0, P2 ;  /* 0x00000000003f7886 */ /* 0x000fe20001000000 */
[----:B------:R-:W-:Y:S02]  /*1570*/  CS2R R80, SRZ ;  /* 0x0000000000507805 */ /* 0x000fe4000001ff00 */
[----:B------:R-:W-:Y:S02]  /*1580*/  CS2R R82, SRZ ;  /* 0x0000000000527805 */ /* 0x000fe4000001ff00 */
[----:B------:R-:W-:Y:S02]  /*1590*/  CS2R R84, SRZ ;  /* 0x0000000000547805 */ /* 0x000fe4000001ff00 */
[----:B------:R-:W-:Y:S01]  /*15a0*/  CS2R R86, SRZ ;  /* 0x0000000000567805 */ /* 0x000fe2000001ff00 */
[----:B------:R-:W3:Y:S02]  /*15b0*/  FENCE.VIEW.ASYNC.S ;  /* 0x00000000000073c6 */ /* 0x000ee40000000000 */
[----:B---3--:R-:W3:Y:S02]  /*15c0*/  @!UP0 SYNCS.EXCH.64 URZ, [UR20+0x12000], UR8 ;  /* 0x01200008143f85b2 */ /* 0x008ee40008000100 */
[----:B---3--:R-:W-:Y:S06]  /*15d0*/  BAR.SYNC.DEFER_BLOCKING 0x0 ;  /* 0x0000000000007b1d */ /* 0x008fec0000010000 */
[----:B------:R3:W4:Y:S02]  /*15e0*/  @!UP1 SYNCS.EXCH.64 URZ, [UR20+0x12008], UR10 ;  /* 0x0120080a143f95b2 */ /* 0x0007240008000100 */
[----:B----4-:R-:W-:Y:S01]  /*15f0*/  BAR.SYNC.DEFER_BLOCKING 0x0 ;  /* 0x0000000000007b1d */ /* 0x010fe20000010000 */
[----:B---3--:R-:W-:-:S05]  /*1600*/  USHF.L.U32 UR11, UR32, 0x6, URZ ;  /* 0x00000006200b7899 */ /* 0x008fca000800063f */
[----:B------:R3:W4:Y:S01]  /*1610*/  @!UP2 SYNCS.EXCH.64 URZ, [UR20+0x12010], UR6 ;  /* 0x01201006143fa5b2 */ /* 0x0007220008000100 */
[----:B------:R-:W-:Y:S06]  /*1620*/  @!P1 BRA `(.L_x_47) ;  /* 0x0000000400889947 */ /* 0x000fec0003800000 */
        /* <DEDUP_REMOVED lines=31> */
[----:B------:R-:W-:Y:S01]  /*1820*/  CS2R R86, SRZ ;  /* 0x0000000000567805 */ /* 0x000fe2000001ff00 */
[----:B------:R-:W-:Y:S01]  /*1830*/  UMOV UR5, URZ ;  /* 0x0000003f00057c82 */ /* 0x000fe20008000000 */
[----:B------:R-:W-:-:S05]  /*1840*/  UMOV UR10, URZ ;  /* 0x0000003f000a7c82 */ /* 0x000fca0008000000 */
.L_x_49:
[----:B----4-:R-:W-:Y:S01]  /*1850*/  BAR.SYNC.DEFER_BLOCKING 0x0 ;  /* 0x0000000000007b1d */ /* 0x010fe20000010000 */
[----:B------:R-:W-:Y:S01]  /*1860*/  ULEA UR18, UR5, UR20, 0x3 ;  /* 0x0000001405127291 */ /* 0x000fe2000f8e183f */
[----:B-1----:R-:W-:Y:S01]  /*1870*/  @!P2 IMAD.MOV.U32 R3, RZ, RZ, 0x6000 ;  /* 0x00006000ff03a424 */ /* 0x002fe200078e00ff */
[----:B------:R-:W-:Y:S01]  /*1880*/  ELECT P0, URZ, PT ;  /* 0x00000000003f782f */ /* 0x000fe20003800000 */
[----:B------:R-:W-:-:S03]  /*1890*/  ULEA UR8, UR5, UR20, 0xd ;  /* 0x0000001405087291 */ /* 0x000fc6000f8e683f */
[----:B------:R-:W-:Y:S02]  /*18a0*/  ISETP.LT.U32.AND P0, PT, R2, 0x20, P0 ;  /* 0x000000200200780c */ /* 0x000fe40000701070 */
[----:B------:R-:W-:Y:S01]  /*18b0*/  ELECT P1, URZ, PT ;  /* 0x00000000003f782f */ /* 0x000fe20003820000 */
[----:B------:R-:W-:-:S03]  /*18c0*/  UIADD3 UR8, UR8, 0xc000, URZ ;  /* 0x0000c00008087890 */ /* 0x000fc6000fffe03f */
[----:B------:R-:W-:Y:S01]  /*18d0*/  ISETP.LT.U32.AND P1, PT, R2, 0x20, P1 ;  /* 0x000000200200780c */ /* 0x000fe20000f21070 */
[----:B------:R-:W-:Y:S01]  /*18e0*/  ULEA UR12, UR5, UR20, 0xe ;  /* 0x00000014050c7291 */ /* 0x000fe2000f8e703f */
[----:B------:R-:W-:-:S05]  /*18f0*/  UMOV UR14, UR10 ;  /* 0x0000000a000e7c82 */ /* 0x000fca0008000000 */
[----:B------:R-:W-:Y:S01]  /*1900*/  VOTEU.ANY UP0, P0 ;  /* 0x00000000003f7886 */ /* 0x000fe20000000100 */
[----:B------:R-:W-:Y:S01]  /*1910*/  VOTEU.ANY UP2, P0 ;  /* 0x00000000003f7886 */ /* 0x000fe20000040100 */
[----:B------:R1:W-:Y:S03]  /*1920*/  @!P2 SYNCS.ARRIVE.TRANS64 RZ, [UR18+0x12000], R3 ;  /* 0x01200003ffffa9a7 */ /* 0x0003e60008000012 */
[----:B------:R-:W-:Y:S01]  /*1930*/  @UP0 UIADD3 UR9, UR18, 0x12000, URZ ;  /* 0x0001200012090890 */ /* 0x000fe2000fffe03f */
[----:B---3--:R-:W-:Y:S01]  /*1940*/  @UP0 UMOV UR6, UR22 ;  /* 0x0000001600060c82 */ /* 0x008fe20008000000 */
[----:B------:R-:W-:Y:S01]  /*1950*/  @UP0 UMOV UR7, UR23 ;  /* 0x0000001700070c82 */ /* 0x000fe20008000000 */
[----:B------:R-:W-:Y:S01]  /*1960*/  BAR.SYNC.DEFER_BLOCKING 0x0 ;  /* 0x0000000000007b1d */ /* 0x000fe20000010000 */
[----:B-1----:R-:W-:-:S05]  /*1970*/  IMAD.U32 R3, RZ, RZ, UR4 ;  /* 0x00000004ff037e24 */ /* 0x002fca000f8e00ff */
[----:B------:R-:W-:Y:S01]  /*1980*/  VOTEU.ANY UP1, P1 ;  /* 0x00000000003f7886 */ /* 0x000fe20000820100 */
[----:B------:R-:W-:Y:S01]  /*1990*/  VOTEU.ANY UP3, P1 ;  /* 0x00000000003f7886 */ /* 0x000fe20000860100 */
[----:B------:R-:W-:-:S03]  /*19a0*/  SHF.L.U32 R3, R3, 0x1f, RZ ;  /* 0x0000001f03037819 */ /* 0x000fc600000006ff */
[----:B------:R-:W-:Y:S01]  /*19b0*/  @UP1 UIADD3 UR13, UR18, 0x12000, URZ ;  /* 0x00012000120d1890 */ /* 0x000fe2000fffe03f */
[----:B------:R-:W-:Y:S01]  /*19c0*/  @UP1 UMOV UR16, UR24 ;  /* 0x0000001800101c82 */ /* 0x000fe20008000000 */
[----:B------:R-:W-:Y:S01]  /*19d0*/  @UP1 UMOV UR17, UR25 ;  /* 0x0000001900111c82 */ /* 0x000fe20008000000 */
[----:B------:R1:W-:Y:S01]  /*19e0*/  @UP2 UTMALDG.2D [UR8], [UR6] ;  /* 0x00000008060025b4 */ /* 0x0003e20008008000 */
[----:B------:R3:W-:Y:S06]  /*19f0*/  MEMBAR.ALL.CTA ;  /* 0x0000000000007992 */ /* 0x0007ec0000008000 */
[----:B---3--:R-:W3:Y:S02]  /*1a00*/  FENCE.VIEW.ASYNC.S ;  /* 0x00000000000073c6 */ /* 0x008ee40000000000 */
[----:B---3--:R-:W-:Y:S06]  /*1a10*/  BAR.SYNC.DEFER_BLOCKING 0x0 ;  /* 0x0000000000007b1d */ /* 0x008fec0000010000 */
[----:B------:R1:W-:Y:S02]  /*1a20*/  @UP3 UTMALDG.2D [UR12], [UR16] ;  /* 0x0000000c100035b4 */ /* 0x0003e40008008000 */
[----:B------:R-:W-:Y:S06]  /*1a30*/  BAR.SYNC.DEFER_BLOCKING 0x0 ;  /* 0x0000000000007b1d */ /* 0x000fec0000010000 */
[----:B------:R-:W3:Y:S02]  /*1a40*/  SYNCS.PHASECHK.TRANS64.TRYWAIT P0, [UR18+0x12000], R3 ;  /* 0x01200003ff0075a7 */ /* 0x000ee40008000152 */
[----:B-1-3--:R-:W-:Y:S05]  /*1a50*/  @!P0 BRA `(.L_x_48) ;  /* 0x0000000400c08947 */ /* 0x00afea0003800000 */
.L_x_50:
[----:B------:R-:W-:Y:S01]  /*1a60*/  USHF.R.U32.HI UR18, URZ, 0x4, UR12 ;  /* 0x000000043f127899 */ /* 0x000fe2000801160c */
[----:B------:R-:W-:Y:S02]  /*1a70*/  WARPGROUP.DEPBAR.LE gsb0, 0x0 ;  /* 0x00008000000079c5 */ /* 0x000fe40000010000 */
[----:B------:R-:W-:Y:S01]  /*1a80*/  USHF.R.U32.HI UR16, URZ, 0x4, UR8 ;  /* 0x000000043f107899 */ /* 0x000fe20008011608 */
[----:B------:R-:W-:Y:S01]  /*1a90*/  WARPGROUP.ARRIVE ;  /* 0x00000000000079c5 */ /* 0x000fe20000000000 */
[----:B------:R-:W-:Y:S01]  /*1aa0*/  USGXT.U32 UR18, UR18, 0xe ;  /* 0x0000000e1212789a */ /* 0x000fe20008000000 */
[----:B------:R-:W1:Y:S01]  /*1ab0*/  LDC R3, c[0x0][0x230] ;  /* 0x00008c00ff037b82 */ /* 0x000e620000000800 */
[----:B------:R-:W-:Y:S01]  /*1ac0*/  USGXT.U32 UR16, UR16, 0xe ;  /* 0x0000000e1010789a */ /* 0x000fe20008000000 */
[----:B------:R-:W-:Y:S01]  /*1ad0*/  UMOV UR19, 0x40000040 ;  /* 0x4000004000137882 */ /* 0x000fe20000000000 */
[----:B------:R-:W-:Y:S01]  /*1ae0*/  UMOV UR17, 0x40000040 ;  /* 0x4000004000117882 */ /* 0x000fe20000000000 */
[----:B------:R-:W-:Y:S01]  /*1af0*/  UMOV UR6, URZ ;  /* 0x0000003f00067c82 */ /* 0x000fe20008000000 */
[----:B------:R-:W-:Y:S01]  /*1b00*/  UMOV UR7, URZ ;  /* 0x0000003f00077c82 */ /* 0x000fe20008000000 */
[----:B------:R-:W-:-:S02]  /*1b10*/  UIADD3 UR10, UR10, 0x40, URZ ;  /* 0x000000400a0a7890 */ /* 0x000fc4000fffe03f */
[----:B------:R-:W-:Y:S02]  /*1b20*/  UIADD3 UR5, UR5, 0x1, URZ ;  /* 0x0000000105057890 */ /* 0x000fe4000fffe03f */
[----:B------:R-:W-:Y:S01]  /*1b30*/  HGMMA.64x128x16.F32.BF16 R24, gdesc[UR16], R24 ;  /* 0x01e00000101879f0 */ /* 0x000fe20008701818 */
[----:B------:R-:W-:Y:S02]  /*1b40*/  UIADD3 UR18, UP1, UR18, 0x2, URZ ;  /* 0x0000000212127890 */ /* 0x000fe4000ff3e03f */
[----:B------:R-:W-:Y:S02]  /*1b50*/  UIADD3 UR16, UP0, UR16, 0x2, URZ ;  /* 0x0000000210107890 */ /* 0x000fe4000ff1e03f */
[----:B------:R-:W-:Y:S02]  /*1b60*/  UIADD3.X UR19, UR7, 0x40000040, URZ, UP1, !UPT ;  /* 0x4000004007137890 */ /* 0x000fe40008ffe43f */
[----:B------:R-:W-:Y:S02]  /*1b70*/  UIADD3.X UR17, UR6, 0x40000040, URZ, UP0, !UPT ;  /* 0x4000004006117890 */ /* 0x000fe400087fe43f */
[----:B------:R-:W-:-:S02]  /*1b80*/  UIADD3.64 UR30, UR18, 0x2, URZ ;  /* 0x00000002121e7897 */ /* 0x000fc4000fffe03f */
[----:B------:R-:W-:Y:S02]  /*1b90*/  UIADD3.64 UR28, UR16, 0x2, URZ ;  /* 0x00000002101c7897 */ /* 0x000fe4000fffe03f */
[----:B------:R-:W-:Y:S01]  /*1ba0*/  UISETP.NE.U32.AND UP0, UPT, UR5, 0x3, UPT ;  /* 0x000000030500788c */ /* 0x000fe2000bf05070 */
[----:B-1----:R-:W-:-:S03]  /*1bb0*/  ISETP.LE.AND P0, PT, R3, UR10, PT ;  /* 0x0000000a03007c0c */ /* 0x002fc6000bf03270 */
[----:B------:R-:W-:Y:S02]  /*1bc0*/  USEL UR6, URZ, 0x1, UP0 ;  /* 0x000000013f067887 */ /* 0x000fe40008000000 */
[----:B------:R-:W-:Y:S02]  /*1bd0*/  USEL UR5, UR5, URZ, UP0 ;  /* 0x0000003f05057287 */ /* 0x000fe40008000000 */
[----:B------:R-:W-:Y:S01]  /*1be0*/  ULOP3.LUT UR4, UR4, UR6, URZ, 0x3c, !UPT ;  /* 0x0000000604047292 */ /* 0x000fe2000f8e3c3f */
[----:B------:R-:W-:Y:S01]  /*1bf0*/  HGMMA.64x128x16.F32.BF16 R24, gdesc[UR16], R24 ;  /* 0x01e00000101879f0 */ /* 0x000fe20008701818 */
[----:B------:R-:W-:Y:S02]  /*1c00*/  UIADD3.64 UR18, UR18, 0x4, URZ ;  /* 0x0000000412127897 */ /* 0x000fe4000fffe03f */
[----:B------:R-:W-:-:S09]  /*1c10*/  UIADD3.64 UR16, UR16, 0x4, URZ ;  /* 0x0000000410107897 */ /* 0x000fd2000fffe03f */
[----:B------:R-:W-:-:S12]  /*1c20*/  HGMMA.64x128x16.F32.BF16 R24, gdesc[UR28], R24 ;  /* 0x01e000001c1879f0 */ /* 0x000fd80008701818 */
[----:B------:R-:W-:Y:S01]  /*1c30*/  HGMMA.64x128x16.F32.BF16 R24, gdesc[UR16], R24, gsb0 ;  /* 0x01e00000101879f0 */ /* 0x000fe20008001818 */
[----:B------:R-:W-:Y:S05]  /*1c40*/  @!P0 BRA `(.L_x_49) ;  /* 0xfffffffc00008947 */ /* 0x000fea000383ffff */
.L_x_47:
[----:B------:R-:W-:Y:S02]  /*1c50*/  WARPGROUP.DEPBAR.LE gsb0, 0x0 ;  /* 0x00008000000079c5 */ /* 0x000fe40000010000 */
[----:B----4-:R-:W-:Y:S01]  /*1c60*/  BAR.SYNC.DEFER_BLOCKING 0x0 ;  /* 0x0000000000007b1d */ /* 0x010fe20000010000 */
[C---:B-1----:R-:W-:Y:S01]  /*1c70*/  IMAD.SHL.U32 R3, R0.reuse, 0x80, RZ ;  /* 0x0000008000037824 */ /* 0x042fe200078e00ff */
[----:B------:R-:W-:Y:S01]  /*1c80*/  ELECT P0, URZ, PT ;  /* 0x00000000003f782f */ /* 0x000fe20003800000 */
[----:B------:R-:W-:Y:S01]  /*1c90*/  IMAD.SHL.U32 R4, R0, 0x10, RZ ;  /* 0x0000001000047824 */ /* 0x000fe200078e00ff */
[----:B------:R-:W-:Y:S02]  /*1ca0*/  F2FP.BF16.F32.PACK_AB R24, R25, R24 ;  /* 0x000000181918723e */ /* 0x000fe400000010ff */
[----:B------:R-:W-:Y:S01]  /*1cb0*/  LOP3.LUT R3, R3, 0x780, RZ, 0xc0, !PT ;  /* 0x0000078003037812 */ /* 0x000fe200078ec0ff */
[----:B------:R-:W-:Y:S01]  /*1cc0*/  UMOV UR10, UR11 ;  /* 0x0000000b000a7c82 */ /* 0x000fe20008000000 */
[----:B------:R-:W-:-:S02]  /*1cd0*/  F2FP.BF16.F32.PACK_AB R25, R27, R26 ;  /* 0x0000001a1b19723e */ /* 0x000fc400000010ff */
[----:B------:R-:W-:Y:S02]  /*1ce0*/  LOP3.LUT R3, R3, 0x70, R4, 0xf8, !PT ;  /* 0x0000007003037812 */ /* 0x000fe400078ef804 */
[--C-:B------:R-:W-:Y:S02]  /*1cf0*/  SHF.R.U32.HI R4, RZ, 0x5, R0.reuse ;  /* 0x00000005ff047819 */ /* 0x100fe40000011600 */
[----:B------:R-:W-:Y:S01]  /*1d00*/  LOP3.LUT R3, R3, 0x10, R0, 0x78, !PT ;  /* 0x0000001003037812 */ /* 0x000fe200078e7800 */
[----:B------:R-:W-:Y:S01]  /*1d10*/  IMAD.SHL.U32 R0, R0, 0x40, RZ ;  /* 0x0000004000007824 */ /* 0x000fe200078e00ff */
[----:B------:R-:W-:Y:S02]  /*1d20*/  R2UR UR5, R4 ;  /* 0x00000000040572ca */ /* 0x000fe400000e0000 */
[----:B------:R-:W-:Y:S02]  /*1d30*/  F2FP.BF16.F32.PACK_AB R56, R57, R56 ;  /* 0x000000383938723e */ /* 0x000fe400000010ff */
[----:B------:R-:W-:-:S02]  /*1d40*/  LOP3.LUT R0, R3, 0x1800, R0, 0xf8, !PT ;  /* 0x0000180003007812 */ /* 0x000fc400078ef800 */
[----:B------:R-:W-:Y:S01]  /*1d50*/  ISETP.LT.U32.AND P0, PT, R2, 0x40, P0 ;  /* 0x000000400200780c */ /* 0x000fe20000701070 */
[----:B------:R-:W1:Y:S02]  /*1d60*/  @!P2 SYNCS.CCTL.IV [UR20+0x12000] ;  /* 0x01200000ff00a9b1 */ /* 0x000e640008000014 */
[----:B-1----:R-:W-:Y:S01]  /*1d70*/  BAR.SYNC.DEFER_BLOCKING 0x0 ;  /* 0x0000000000007b1d */ /* 0x002fe20000010000 */
[C---:B------:R-:W-:Y:S01]  /*1d80*/  LOP3.LUT R3, R0.reuse, 0x20, RZ, 0x3c, !PT ;  /* 0x0000002000037812 */ /* 0x040fe200078e3cff */
[C---:B------:R-:W-:Y:S01]  /*1d90*/  VIADD R2, R0.reuse, UR20 ;  /* 0x0000001400027c36 */ /* 0x040fe20008000000 */
[----:B------:R-:W-:Y:S01]  /*1da0*/  LOP3.LUT R4, R0, 0x40, RZ, 0x3c, !PT ;  /* 0x0000004000047812 */ /* 0x000fe200078e3cff */
[----:B------:R-:W-:Y:S01]  /*1db0*/  ULOP3.LUT UR5, UR5, 0x1, URZ, 0xc0, !UPT ;  /* 0x0000000105057892 */ /* 0x000fe2000f8ec03f */
[----:B------:R-:W-:Y:S01]  /*1dc0*/  F2FP.BF16.F32.PACK_AB R26, R29, R28 ;  /* 0x0000001c1d1a723e */ /* 0x000fe200000010ff */
[----:B------:R-:W-:Y:S01]  /*1dd0*/  VIADD R3, R3, UR20 ;  /* 0x0000001403037c36 */ /* 0x000fe20008000000 */
[----:B------:R-:W-:Y:S01]  /*1de0*/  F2FP.BF16.F32.PACK_AB R27, R31, R30 ;  /* 0x0000001e1f1b723e */ /* 0x000fe200000010ff */
[----:B------:R-:W-:Y:S01]  /*1df0*/  VIADD R4, R4, UR20 ;  /* 0x0000001404047c36 */ /* 0x000fe20008000000 */
[----:B------:R-:W-:Y:S01]  /*1e00*/  F2FP.BF16.F32.PACK_AB R32, R33, R32 ;  /* 0x000000202120723e */ /* 0x000fe200000010ff */
[----:B------:R-:W-:Y:S01]  /*1e10*/  ULEA UR9, UR5, UR15, 0x6 ;  /* 0x0000000f05097291 */ /* 0x000fe2000f8e303f */
[----:B------:R-:W-:Y:S01]  /*1e20*/  F2FP.BF16.F32.PACK_AB R57, R59, R58 ;  /* 0x0000003a3b39723e */ /* 0x000fe200000010ff */
[----:B------:R-:W-:Y:S01]  /*1e30*/  ULEA UR8, UR5, UR20, 0xd ;  /* 0x0000001405087291 */ /* 0x000fe2000f8e683f */
[----:B------:R-:W-:Y:S01]  /*1e40*/  F2FP.BF16.F32.PACK_AB R33, R35, R34 ;  /* 0x000000222321723e */ /* 0x000fe200000010ff */
[----:B------:R-:W-:Y:S01]  /*1e50*/  VOTEU.ANY UP0, P0 ;  /* 0x00000000003f7886 */ /* 0x000fe20000000100 */
[----:B------:R-:W-:Y:S01]  /*1e60*/  F2FP.BF16.F32.PACK_AB R58, R61, R60 ;  /* 0x0000003c3d3a723e */ /* 0x000fe200000010ff */
[----:B------:R-:W-:Y:S01]  /*1e70*/  VOTEU.ANY UP1, P0 ;  /* 0x00000000003f7886 */ /* 0x000fe20000020100 */
[----:B------:R-:W-:-:S02]  /*1e80*/  F2FP.BF16.F32.PACK_AB R59, R63, R62 ;  /* 0x0000003e3f3b723e */ /* 0x000fc400000010ff */
[----:B------:R-:W-:Y:S01]  /*1e90*/  F2FP.BF16.F32.PACK_AB R64, R65, R64 ;  /* 0x000000404140723e */ /* 0x000fe200000010ff */
[----:B---3--:R-:W-:Y:S01]  /*1ea0*/  @UP0 UMOV UR6, UR26 ;  /* 0x0000001a00060c82 */ /* 0x008fe20008000000 */
[----:B------:R-:W-:Y:S01]  /*1eb0*/  LOP3.LUT R0, R0, 0x60, RZ, 0x3c, !PT ;  /* 0x0000006000007812 */ /* 0x000fe200078e3cff */
[----:B------:R-:W-:Y:S01]  /*1ec0*/  @UP0 UMOV UR7, UR27 ;  /* 0x0000001b00070c82 */ /* 0x000fe20008000000 */
[----:B------:R-:W-:Y:S01]  /*1ed0*/  F2FP.BF16.F32.PACK_AB R34, R37, R36 ;  /* 0x000000242522723e */ /* 0x000fe200000010ff */
[----:B------:R-:W1:Y:S02]  /*1ee0*/  @!P2 SYNCS.CCTL.IV [UR20+0x12008] ;  /* 0x01200800ff00a9b1 */ /* 0x000e640008000014 */
[----:B-1----:R-:W-:Y:S01]  /*1ef0*/  BAR.SYNC.DEFER_BLOCKING 0x0 ;  /* 0x0000000000007b1d */ /* 0x002fe20000010000 */
[----:B------:R-:W-:Y:S01]  /*1f00*/  F2FP.BF16.F32.PACK_AB R35, R39, R38 ;  /* 0x000000262723723e */ /* 0x000fe200000010ff */
[----:B------:R-:W-:Y:S01]  /*1f10*/  VIADD R0, R0, UR20 ;  /* 0x0000001400007c36 */ /* 0x000fe20008000000 */
[----:B------:R-:W-:-:S02]  /*1f20*/  F2FP.BF16.F32.PACK_AB R40, R41, R40 ;  /* 0x000000282928723e */ /* 0x000fc400000010ff */
[----:B------:R-:W-:Y:S02]  /*1f30*/  F2FP.BF16.F32.PACK_AB R65, R67, R66 ;  /* 0x000000424341723e */ /* 0x000fe400000010ff */
[----:B------:R-:W-:Y:S02]  /*1f40*/  F2FP.BF16.F32.PACK_AB R41, R43, R42 ;  /* 0x0000002a2b29723e */ /* 0x000fe400000010ff */
[----:B------:R-:W-:Y:S02]  /*1f50*/  F2FP.BF16.F32.PACK_AB R66, R69, R68 ;  /* 0x000000444542723e */ /* 0x000fe400000010ff */
[----:B------:R-:W-:Y:S02]  /*1f60*/  F2FP.BF16.F32.PACK_AB R67, R71, R70 ;  /* 0x000000464743723e */ /* 0x000fe400000010ff */
[----:B------:R-:W-:Y:S02]  /*1f70*/  F2FP.BF16.F32.PACK_AB R72, R73, R72 ;  /* 0x000000484948723e */ /* 0x000fe400000010ff */
[----:B------:R-:W-:-:S02]  /*1f80*/  F2FP.BF16.F32.PACK_AB R42, R45, R44 ;  /* 0x0000002c2d2a723e */ /* 0x000fc400000010ff */
[----:B------:R-:W-:Y:S02]  /*1f90*/  F2FP.BF16.F32.PACK_AB R43, R47, R46 ;  /* 0x0000002e2f2b723e */ /* 0x000fe400000010ff */
[----:B------:R-:W-:Y:S02]  /*1fa0*/  F2FP.BF16.F32.PACK_AB R48, R49, R48 ;  /* 0x000000303130723e */ /* 0x000fe400000010ff */
[----:B------:R-:W-:Y:S02]  /*1fb0*/  F2FP.BF16.F32.PACK_AB R73, R75, R74 ;  /* 0x0000004a4b49723e */ /* 0x000fe400000010ff */
[----:B------:R-:W-:Y:S01]  /*1fc0*/  F2FP.BF16.F32.PACK_AB R49, R51, R50 ;  /* 0x000000323331723e */ /* 0x000fe200000010ff */
[----:B------:R-:W1:Y:S01]  /*1fd0*/  @!P2 SYNCS.CCTL.IV [UR20+0x12010] ;  /* 0x01201000ff00a9b1 */ /* 0x000e620008000014 */
[----:B------:R-:W-:Y:S01]  /*1fe0*/  F2FP.BF16.F32.PACK_AB R74, R77, R76 ;  /* 0x0000004c4d4a723e */ /* 0x000fe200000010ff */
[----:B-1----:R-:W-:Y:S01]  /*1ff0*/  STSM.16.M88.4 [R2], R24 ;  /* 0x0000001802007844 */ /* 0x002fe20000000200 */
[----:B------:R-:W-:-:S02]  /*2000*/  F2FP.BF16.F32.PACK_AB R75, R79, R78 ;  /* 0x0000004e4f4b723e */ /* 0x000fc400000010ff */
[----:B------:R-:W-:Y:S01]  /*2010*/  F2FP.BF16.F32.PACK_AB R80, R81, R80 ;  /* 0x000000505150723e */ /* 0x000fe200000010ff */
[----:B------:R-:W-:Y:S01]  /*2020*/  STSM.16.M88.4 [R2+0x2000], R56 ;  /* 0x0020003802007844 */ /* 0x000fe20000000200 */
[----:B------:R-:W-:Y:S02]  /*2030*/  F2FP.BF16.F32.PACK_AB R50, R53, R52 ;  /* 0x000000343532723e */ /* 0x000fe400000010ff */
[----:B------:R-:W-:Y:S01]  /*2040*/  F2FP.BF16.F32.PACK_AB R51, R55, R54 ;  /* 0x000000363733723e */ /* 0x000fe200000010ff */
[----:B------:R-:W-:Y:S01]  /*2050*/  STSM.16.M88.4 [R3], R32 ;  /* 0x0000002003007844 */ /* 0x000fe20000000200 */
[----:B------:R-:W-:Y:S02]  /*2060*/  F2FP.BF16.F32.PACK_AB R81, R83, R82 ;  /* 0x000000525351723e */ /* 0x000fe400000010ff */
[----:B------:R-:W-:Y:S01]  /*2070*/  F2FP.BF16.F32.PACK_AB R82, R85, R84 ;  /* 0x000000545552723e */ /* 0x000fe200000010ff */
[----:B------:R-:W-:Y:S01]  /*2080*/  STSM.16.M88.4 [R3+0x2000], R64 ;  /* 0x0020004003007844 */ /* 0x000fe20000000200 */
[----:B------:R-:W-:-:S03]  /*2090*/  F2FP.BF16.F32.PACK_AB R83, R87, R86 ;  /* 0x000000565753723e */ /* 0x000fc600000010ff */
[----:B------:R-:W-:Y:S04]  /*20a0*/  STSM.16.M88.4 [R4], R40 ;  /* 0x0000002804007844 */ /* 0x000fe80000000200 */
[----:B------:R-:W-:Y:S04]  /*20b0*/  STSM.16.M88.4 [R4+0x2000], R72 ;  /* 0x0020004804007844 */ /* 0x000fe80000000200 */
[----:B------:R-:W-:Y:S04]  /*20c0*/  STSM.16.M88.4 [R0], R48 ;  /* 0x0000003000007844 */ /* 0x000fe80000000200 */
[----:B------:R-:W-:Y:S01]  /*20d0*/  STSM.16.M88.4 [R0+0x2000], R80 ;  /* 0x0020005000007844 */ /* 0x000fe20000000200 */
[----:B------:R1:W-:Y:S06]  /*20e0*/  MEMBAR.ALL.CTA ;  /* 0x0000000000007992 */ /* 0x0003ec0000008000 */
[----:B-1----:R-:W1:Y:S02]  /*20f0*/  FENCE.VIEW.ASYNC.S ;  /* 0x00000000000073c6 */ /* 0x002e640000000000 */
[----:B-1----:R-:W-:Y:S06]  /*2100*/  BAR.SYNC.DEFER_BLOCKING 0x0 ;  /* 0x0000000000007b1d */ /* 0x002fec0000010000 */
[----:B------:R1:W-:Y:S01]  /*2110*/  @UP1 UTMASTG.2D [UR8], [UR6] ;  /* 0x00000008060013b5 */ /* 0x0003e20008008000 */
[----:B------:R0:W-:Y:S01]  /*2120*/  UTMACMDFLUSH ;  /* 0x00000000000079b7 */ /* 0x0001e20000000000 */
[----:B------:R-:W-:-:S04]  /*2130*/  DEPBAR.LE SB0, 0x0 ;  /* 0x000080000000791a */ /* 0x000fc80000000000 */
[----:B------:R-:W-:Y:S06]  /*2140*/  BAR.SYNC.DEFER_BLOCKING 0x0 ;  /* 0x0000000000007b1d */ /* 0x000fec0000010000 */
[----:B-1----:R-:W-:Y:S05]  /*2150*/  EXIT ;  /* 0x000000000000794d */ /* 0x002fea0003800000 */
.L_x_48:
[----:B------:R-:W1:Y:S02]  /*2160*/  SYNCS.PHASECHK.TRANS64.TRYWAIT P0, [UR18+0x12000], R3 ;  /* 0x01200003ff0075a7 */ /* 0x000e640008000152 */
[----:B-1----:R-:W-:Y:S05]  /*2170*/  @!P0 BRA `(.L_x_48) ;  /* 0xfffffffc00f88947 */ /* 0x002fea000383ffff */
[----:B------:R-:W-:Y:S05]  /*2180*/  BRA `(.L_x_50) ;  /* 0xfffffff800347947 */ /* 0x000fea000383ffff */
.L_x_51:
[----:B------:R-:W-:-:S00]  /*2190*/  BRA `(.L_x_51) ;  /* 0xfffffffc00fc7947 */ /* 0x000fc0000383ffff */
[----:B------:R-:W-:-:S00]  /*21a0*/  NOP ;  /* 0x0000000000007918 */ /* 0x000fc00000000000 */
        /* <DEDUP_REMOVED lines=13> */
.L_x_52:


//--------------------- .nv.shared.gluon_wgmma    --------------------------
	.section	.nv.shared.gluon_wgmma,"aw",@nobits
	.sectionflags	@""
	.align	16
	.zero		1024


//--------------------- .nv.shared.reserved.0     --------------------------
	.section	.nv.shared.reserved.0,"aw",@nobits
	.weak		__nv_reservedSMEM_offset_0_alias
	.size		__nv_reservedSMEM_offset_0_alias, 0, 0
	.other		__nv_reservedSMEM_offset_0_alias,@"STO_CUDA_RESERVED_SHARED STV_DEFAULT"
__nv_reservedSMEM_offset_0_alias:
	.zero		0


//--------------------- .nv.constant0.gluon_wgmma --------------------------
	.section	.nv.constant0.gluon_wgmma,"a",@progbits
	.sectionflags	@""
	.align	4
.nv.constant0.gluon_wgmma:
	.zero		608


//--------------------- SYMBOLS --------------------------

	.type		.nv.reservedSmem.offset0,@object
	.size		.nv.reservedSmem.offset0,0x4
